//
// Generated by NVIDIA NVVM Compiler
//
// Compiler Build ID: CL-36424714
// Cuda compilation tools, release 13.0, V13.0.88
// Based on NVVM 20.0.0
//

.version 9.0
.target sm_100
.address_size 64

	// .globl	_Z15matrixMulKernelPKfS0_Pfi
// _ZZ19matrixTileMulKernelPKfS0_PfiE3Mds has been demoted
// _ZZ19matrixTileMulKernelPKfS0_PfiE3Nds has been demoted

.visible .entry _Z15matrixMulKernelPKfS0_Pfi(
	.param .u64 .ptr .align 1 _Z15matrixMulKernelPKfS0_Pfi_param_0,
	.param .u64 .ptr .align 1 _Z15matrixMulKernelPKfS0_Pfi_param_1,
	.param .u64 .ptr .align 1 _Z15matrixMulKernelPKfS0_Pfi_param_2,
	.param .u32 _Z15matrixMulKernelPKfS0_Pfi_param_3
)
{
	.reg .pred 	%p<10>;
	.reg .b32 	%r<39>;
	.reg .b32 	%f<68>;
	.reg .b64 	%rd<67>;

	ld.param.u64 	%rd14, [_Z15matrixMulKernelPKfS0_Pfi_param_0];
	ld.param.u64 	%rd15, [_Z15matrixMulKernelPKfS0_Pfi_param_1];
	ld.param.u32 	%r17, [_Z15matrixMulKernelPKfS0_Pfi_param_3];
	cvta.to.global.u64 	%rd1, %rd15;
	cvta.to.global.u64 	%rd2, %rd14;
	mov.u32 	%r18, %ctaid.y;
	mov.u32 	%r19, %ntid.y;
	mov.u32 	%r20, %tid.y;
	mad.lo.s32 	%r1, %r18, %r19, %r20;
	mov.u32 	%r21, %ctaid.x;
	mov.u32 	%r22, %ntid.x;
	mov.u32 	%r23, %tid.x;
	mad.lo.s32 	%r2, %r21, %r22, %r23;
	setp.lt.s32 	%p1, %r17, 1;
	mov.f32 	%f67, 0f00000000;
	@%p1 bra 	$L__BB0_12;
	mul.lo.s32 	%r3, %r17, %r1;
	and.b32  	%r4, %r17, 7;
	setp.lt.u32 	%p2, %r17, 8;
	mov.f32 	%f67, 0f00000000;
	mov.b32 	%r37, 0;
	@%p2 bra 	$L__BB0_4;
	and.b32  	%r37, %r17, 2147483640;
	neg.s32 	%r35, %r37;
	mul.wide.u32 	%rd16, %r17, 4;
	add.s64 	%rd3, %rd1, %rd16;
	mul.wide.u32 	%rd17, %r17, 8;
	add.s64 	%rd4, %rd1, %rd17;
	mul.wide.u32 	%rd18, %r17, 12;
	add.s64 	%rd5, %rd1, %rd18;
	mul.wide.u32 	%rd19, %r17, 16;
	add.s64 	%rd6, %rd1, %rd19;
	mul.wide.u32 	%rd20, %r17, 20;
	add.s64 	%rd7, %rd1, %rd20;
	mul.wide.u32 	%rd21, %r17, 24;
	add.s64 	%rd8, %rd1, %rd21;
	mul.wide.u32 	%rd22, %r17, 28;
	add.s64 	%rd9, %rd1, %rd22;
	mul.wide.u32 	%rd23, %r3, 4;
	add.s64 	%rd24, %rd23, %rd2;
	add.s64 	%rd66, %rd24, 16;
	mov.f32 	%f67, 0f00000000;
	mov.u32 	%r34, %r2;
$L__BB0_3:
	.pragma "nounroll";
	mul.wide.s32 	%rd25, %r34, 4;
	add.s64 	%rd26, %rd3, %rd25;
	add.s64 	%rd27, %rd4, %rd25;
	add.s64 	%rd28, %rd5, %rd25;
	add.s64 	%rd29, %rd6, %rd25;
	add.s64 	%rd30, %rd7, %rd25;
	add.s64 	%rd31, %rd8, %rd25;
	add.s64 	%rd32, %rd9, %rd25;
	add.s64 	%rd33, %rd1, %rd25;
	ld.global.f32 	%f17, [%rd66+-16];
	ld.global.f32 	%f18, [%rd33];
	fma.rn.f32 	%f19, %f17, %f18, %f67;
	ld.global.f32 	%f20, [%rd66+-12];
	ld.global.f32 	%f21, [%rd26];
	fma.rn.f32 	%f22, %f20, %f21, %f19;
	ld.global.f32 	%f23, [%rd66+-8];
	ld.global.f32 	%f24, [%rd27];
	fma.rn.f32 	%f25, %f23, %f24, %f22;
	ld.global.f32 	%f26, [%rd66+-4];
	ld.global.f32 	%f27, [%rd28];
	fma.rn.f32 	%f28, %f26, %f27, %f25;
	ld.global.f32 	%f29, [%rd66];
	ld.global.f32 	%f30, [%rd29];
	fma.rn.f32 	%f31, %f29, %f30, %f28;
	ld.global.f32 	%f32, [%rd66+4];
	ld.global.f32 	%f33, [%rd30];
	fma.rn.f32 	%f34, %f32, %f33, %f31;
	ld.global.f32 	%f35, [%rd66+8];
	ld.global.f32 	%f36, [%rd31];
	fma.rn.f32 	%f37, %f35, %f36, %f34;
	ld.global.f32 	%f38, [%rd66+12];
	ld.global.f32 	%f39, [%rd32];
	fma.rn.f32 	%f67, %f38, %f39, %f37;
	add.s32 	%r35, %r35, 8;
	shl.b32 	%r25, %r17, 3;
	add.s32 	%r34, %r34, %r25;
	add.s64 	%rd66, %rd66, 32;
	setp.ne.s32 	%p3, %r35, 0;
	@%p3 bra 	$L__BB0_3;
$L__BB0_4:
	setp.eq.s32 	%p4, %r4, 0;
	@%p4 bra 	$L__BB0_12;
	and.b32  	%r12, %r17, 3;
	setp.lt.u32 	%p5, %r4, 4;
	@%p5 bra 	$L__BB0_7;
	add.s32 	%r26, %r37, %r3;
	mul.wide.u32 	%rd34, %r26, 4;
	add.s64 	%rd35, %rd2, %rd34;
	ld.global.f32 	%f41, [%rd35];
	mad.lo.s32 	%r27, %r37, %r17, %r2;
	mul.wide.s32 	%rd36, %r27, 4;
	add.s64 	%rd37, %rd1, %rd36;
	ld.global.f32 	%f42, [%rd37];
	fma.rn.f32 	%f43, %f41, %f42, %f67;
	cvt.u64.u32 	%rd38, %r3;
	cvt.u64.u32 	%rd39, %r37;
	add.s64 	%rd40, %rd39, %rd38;
	shl.b64 	%rd41, %rd40, 2;
	add.s64 	%rd42, %rd2, %rd41;
	ld.global.f32 	%f44, [%rd42+4];
	mul.wide.u32 	%rd43, %r17, 4;
	add.s64 	%rd44, %rd37, %rd43;
	ld.global.f32 	%f45, [%rd44];
	fma.rn.f32 	%f46, %f44, %f45, %f43;
	ld.global.f32 	%f47, [%rd42+8];
	add.s64 	%rd45, %rd44, %rd43;
	ld.global.f32 	%f48, [%rd45];
	fma.rn.f32 	%f49, %f47, %f48, %f46;
	ld.global.f32 	%f50, [%rd42+12];
	add.s64 	%rd46, %rd45, %rd43;
	ld.global.f32 	%f51, [%rd46];
	fma.rn.f32 	%f67, %f50, %f51, %f49;
	add.s32 	%r37, %r37, 4;
$L__BB0_7:
	setp.eq.s32 	%p6, %r12, 0;
	@%p6 bra 	$L__BB0_12;
	setp.eq.s32 	%p7, %r12, 1;
	@%p7 bra 	$L__BB0_10;
	add.s32 	%r28, %r37, %r3;
	mul.wide.u32 	%rd47, %r28, 4;
	add.s64 	%rd48, %rd2, %rd47;
	ld.global.f32 	%f53, [%rd48];
	mad.lo.s32 	%r29, %r37, %r17, %r2;
	mul.wide.s32 	%rd49, %r29, 4;
	add.s64 	%rd50, %rd1, %rd49;
	ld.global.f32 	%f54, [%rd50];
	fma.rn.f32 	%f55, %f53, %f54, %f67;
	cvt.u64.u32 	%rd51, %r3;
	cvt.u64.u32 	%rd52, %r37;
	add.s64 	%rd53, %rd52, %rd51;
	shl.b64 	%rd54, %rd53, 2;
	add.s64 	%rd55, %rd2, %rd54;
	ld.global.f32 	%f56, [%rd55+4];
	mul.wide.u32 	%rd56, %r17, 4;
	add.s64 	%rd57, %rd50, %rd56;
	ld.global.f32 	%f57, [%rd57];
	fma.rn.f32 	%f67, %f56, %f57, %f55;
	add.s32 	%r37, %r37, 2;
$L__BB0_10:
	and.b32  	%r30, %r17, 1;
	setp.eq.b32 	%p8, %r30, 1;
	not.pred 	%p9, %p8;
	@%p9 bra 	$L__BB0_12;
	add.s32 	%r31, %r37, %r3;
	mul.wide.u32 	%rd58, %r31, 4;
	add.s64 	%rd59, %rd2, %rd58;
	ld.global.f32 	%f58, [%rd59];
	mad.lo.s32 	%r32, %r37, %r17, %r2;
	mul.wide.s32 	%rd60, %r32, 4;
	add.s64 	%rd61, %rd1, %rd60;
	ld.global.f32 	%f59, [%rd61];
	fma.rn.f32 	%f67, %f58, %f59, %f67;
$L__BB0_12:
	ld.param.u64 	%rd65, [_Z15matrixMulKernelPKfS0_Pfi_param_2];
	cvta.to.global.u64 	%rd62, %rd65;
	mad.lo.s32 	%r33, %r17, %r1, %r2;
	mul.wide.s32 	%rd63, %r33, 4;
	add.s64 	%rd64, %rd62, %rd63;
	st.global.f32 	[%rd64], %f67;
	ret;

}
	// .globl	_Z19matrixTileMulKernelPKfS0_Pfi
.visible .entry _Z19matrixTileMulKernelPKfS0_Pfi(
	.param .u64 .ptr .align 1 _Z19matrixTileMulKernelPKfS0_Pfi_param_0,
	.param .u64 .ptr .align 1 _Z19matrixTileMulKernelPKfS0_Pfi_param_1,
	.param .u64 .ptr .align 1 _Z19matrixTileMulKernelPKfS0_Pfi_param_2,
	.param .u32 _Z19matrixTileMulKernelPKfS0_Pfi_param_3
)
{
	.reg .pred 	%p<3>;
	.reg .b32 	%r<37>;
	.reg .b32 	%f<105>;
	.reg .b64 	%rd<13>;
	// demoted variable
	.shared .align 4 .b8 _ZZ19matrixTileMulKernelPKfS0_PfiE3Mds[4096];
	// demoted variable
	.shared .align 4 .b8 _ZZ19matrixTileMulKernelPKfS0_PfiE3Nds[4096];
	ld.param.u64 	%rd3, [_Z19matrixTileMulKernelPKfS0_Pfi_param_0];
	ld.param.u64 	%rd4, [_Z19matrixTileMulKernelPKfS0_Pfi_param_1];
	ld.param.u64 	%rd5, [_Z19matrixTileMulKernelPKfS0_Pfi_param_2];
	ld.param.u32 	%r19, [_Z19matrixTileMulKernelPKfS0_Pfi_param_3];
	mov.u32 	%r20, %ctaid.x;
	mov.u32 	%r21, %ctaid.y;
	mov.u32 	%r1, %tid.x;
	mov.u32 	%r2, %tid.y;
	shl.b32 	%r22, %r21, 5;
	add.s32 	%r3, %r22, %r2;
	shl.b32 	%r4, %r20, 5;
	setp.lt.s32 	%p1, %r19, 32;
	mov.f32 	%f104, 0f00000000;
	@%p1 bra 	$L__BB1_3;
	shl.b32 	%r23, %r2, 7;
	mov.u32 	%r24, _ZZ19matrixTileMulKernelPKfS0_PfiE3Mds;
	add.s32 	%r5, %r24, %r23;
	shl.b32 	%r25, %r1, 2;
	add.s32 	%r6, %r5, %r25;
	mov.u32 	%r26, _ZZ19matrixTileMulKernelPKfS0_PfiE3Nds;
	add.s32 	%r8, %r26, %r25;
	add.s32 	%r7, %r8, %r23;
	shr.s32 	%r27, %r19, 31;
	shr.u32 	%r28, %r27, 27;
	add.s32 	%r29, %r19, %r28;
	shr.s32 	%r30, %r29, 5;
	neg.s32 	%r36, %r30;
	mad.lo.s32 	%r35, %r19, %r3, %r1;
	mad.lo.s32 	%r31, %r2, %r19, %r1;
	add.s32 	%r34, %r31, %r4;
	shl.b32 	%r12, %r19, 5;
	cvta.to.global.u64 	%rd1, %rd3;
	cvta.to.global.u64 	%rd2, %rd4;
	mov.f32 	%f104, 0f00000000;
$L__BB1_2:
	mul.wide.s32 	%rd6, %r35, 4;
	add.s64 	%rd7, %rd1, %rd6;
	ld.global.f32 	%f6, [%rd7];
	st.shared.f32 	[%r6], %f6;
	mul.wide.u32 	%rd8, %r34, 4;
	add.s64 	%rd9, %rd2, %rd8;
	ld.global.f32 	%f7, [%rd9];
	st.shared.f32 	[%r7], %f7;
	bar.sync 	0;
	ld.shared.f32 	%f8, [%r5];
	ld.shared.f32 	%f9, [%r8];
	fma.rn.f32 	%f10, %f8, %f9, %f104;
	ld.shared.f32 	%f11, [%r5+4];
	ld.shared.f32 	%f12, [%r8+128];
	fma.rn.f32 	%f13, %f11, %f12, %f10;
	ld.shared.f32 	%f14, [%r5+8];
	ld.shared.f32 	%f15, [%r8+256];
	fma.rn.f32 	%f16, %f14, %f15, %f13;
	ld.shared.f32 	%f17, [%r5+12];
	ld.shared.f32 	%f18, [%r8+384];
	fma.rn.f32 	%f19, %f17, %f18, %f16;
	ld.shared.f32 	%f20, [%r5+16];
	ld.shared.f32 	%f21, [%r8+512];
	fma.rn.f32 	%f22, %f20, %f21, %f19;
	ld.shared.f32 	%f23, [%r5+20];
	ld.shared.f32 	%f24, [%r8+640];
	fma.rn.f32 	%f25, %f23, %f24, %f22;
	ld.shared.f32 	%f26, [%r5+24];
	ld.shared.f32 	%f27, [%r8+768];
	fma.rn.f32 	%f28, %f26, %f27, %f25;
	ld.shared.f32 	%f29, [%r5+28];
	ld.shared.f32 	%f30, [%r8+896];
	fma.rn.f32 	%f31, %f29, %f30, %f28;
	ld.shared.f32 	%f32, [%r5+32];
	ld.shared.f32 	%f33, [%r8+1024];
	fma.rn.f32 	%f34, %f32, %f33, %f31;
	ld.shared.f32 	%f35, [%r5+36];
	ld.shared.f32 	%f36, [%r8+1152];
	fma.rn.f32 	%f37, %f35, %f36, %f34;
	ld.shared.f32 	%f38, [%r5+40];
	ld.shared.f32 	%f39, [%r8+1280];
	fma.rn.f32 	%f40, %f38, %f39, %f37;
	ld.shared.f32 	%f41, [%r5+44];
	ld.shared.f32 	%f42, [%r8+1408];
	fma.rn.f32 	%f43, %f41, %f42, %f40;
	ld.shared.f32 	%f44, [%r5+48];
	ld.shared.f32 	%f45, [%r8+1536];
	fma.rn.f32 	%f46, %f44, %f45, %f43;
	ld.shared.f32 	%f47, [%r5+52];
	ld.shared.f32 	%f48, [%r8+1664];
	fma.rn.f32 	%f49, %f47, %f48, %f46;
	ld.shared.f32 	%f50, [%r5+56];
	ld.shared.f32 	%f51, [%r8+1792];
	fma.rn.f32 	%f52, %f50, %f51, %f49;
	ld.shared.f32 	%f53, [%r5+60];
	ld.shared.f32 	%f54, [%r8+1920];
	fma.rn.f32 	%f55, %f53, %f54, %f52;
	ld.shared.f32 	%f56, [%r5+64];
	ld.shared.f32 	%f57, [%r8+2048];
	fma.rn.f32 	%f58, %f56, %f57, %f55;
	ld.shared.f32 	%f59, [%r5+68];
	ld.shared.f32 	%f60, [%r8+2176];
	fma.rn.f32 	%f61, %f59, %f60, %f58;
	ld.shared.f32 	%f62, [%r5+72];
	ld.shared.f32 	%f63, [%r8+2304];
	fma.rn.f32 	%f64, %f62, %f63, %f61;
	ld.shared.f32 	%f65, [%r5+76];
	ld.shared.f32 	%f66, [%r8+2432];
	fma.rn.f32 	%f67, %f65, %f66, %f64;
	ld.shared.f32 	%f68, [%r5+80];
	ld.shared.f32 	%f69, [%r8+2560];
	fma.rn.f32 	%f70, %f68, %f69, %f67;
	ld.shared.f32 	%f71, [%r5+84];
	ld.shared.f32 	%f72, [%r8+2688];
	fma.rn.f32 	%f73, %f71, %f72, %f70;
	ld.shared.f32 	%f74, [%r5+88];
	ld.shared.f32 	%f75, [%r8+2816];
	fma.rn.f32 	%f76, %f74, %f75, %f73;
	ld.shared.f32 	%f77, [%r5+92];
	ld.shared.f32 	%f78, [%r8+2944];
	fma.rn.f32 	%f79, %f77, %f78, %f76;
	ld.shared.f32 	%f80, [%r5+96];
	ld.shared.f32 	%f81, [%r8+3072];
	fma.rn.f32 	%f82, %f80, %f81, %f79;
	ld.shared.f32 	%f83, [%r5+100];
	ld.shared.f32 	%f84, [%r8+3200];
	fma.rn.f32 	%f85, %f83, %f84, %f82;
	ld.shared.f32 	%f86, [%r5+104];
	ld.shared.f32 	%f87, [%r8+3328];
	fma.rn.f32 	%f88, %f86, %f87, %f85;
	ld.shared.f32 	%f89, [%r5+108];
	ld.shared.f32 	%f90, [%r8+3456];
	fma.rn.f32 	%f91, %f89, %f90, %f88;
	ld.shared.f32 	%f92, [%r5+112];
	ld.shared.f32 	%f93, [%r8+3584];
	fma.rn.f32 	%f94, %f92, %f93, %f91;
	ld.shared.f32 	%f95, [%r5+116];
	ld.shared.f32 	%f96, [%r8+3712];
	fma.rn.f32 	%f97, %f95, %f96, %f94;
	ld.shared.f32 	%f98, [%r5+120];
	ld.shared.f32 	%f99, [%r8+3840];
	fma.rn.f32 	%f100, %f98, %f99, %f97;
	ld.shared.f32 	%f101, [%r5+124];
	ld.shared.f32 	%f102, [%r8+3968];
	fma.rn.f32 	%f104, %f101, %f102, %f100;
	bar.sync 	0;
	add.s32 	%r36, %r36, 1;
	setp.ne.s32 	%p2, %r36, 0;
	add.s32 	%r35, %r35, 32;
	add.s32 	%r34, %r34, %r12;
	@%p2 bra 	$L__BB1_2;
$L__BB1_3:
	cvta.to.global.u64 	%rd10, %rd5;
	add.s32 	%r32, %r4, %r1;
	mad.lo.s32 	%r33, %r19, %r3, %r32;
	mul.wide.s32 	%rd11, %r33, 4;
	add.s64 	%rd12, %rd10, %rd11;
	st.global.f32 	[%rd12], %f104;
	ret;

}
	// .globl	_Z17device_vector_addPKfS0_Pfi
.visible .entry _Z17device_vector_addPKfS0_Pfi(
	.param .u64 .ptr .align 1 _Z17device_vector_addPKfS0_Pfi_param_0,
	.param .u64 .ptr .align 1 _Z17device_vector_addPKfS0_Pfi_param_1,
	.param .u64 .ptr .align 1 _Z17device_vector_addPKfS0_Pfi_param_2,
	.param .u32 _Z17device_vector_addPKfS0_Pfi_param_3
)
{
	.reg .pred 	%p<2>;
	.reg .b32 	%r<6>;
	.reg .b32 	%f<4>;
	.reg .b64 	%rd<11>;

	ld.param.u64 	%rd1, [_Z17device_vector_addPKfS0_Pfi_param_0];
	ld.param.u64 	%rd2, [_Z17device_vector_addPKfS0_Pfi_param_1];
	ld.param.u64 	%rd3, [_Z17device_vector_addPKfS0_Pfi_param_2];
	ld.param.u32 	%r2, [_Z17device_vector_addPKfS0_Pfi_param_3];
	mov.u32 	%r3, %tid.x;
	mov.u32 	%r4, %ctaid.x;
	mov.u32 	%r5, %ntid.x;
	mad.lo.s32 	%r1, %r4, %r5, %r3;
	setp.ge.s32 	%p1, %r1, %r2;
	@%p1 bra 	$L__BB2_2;
	cvta.to.global.u64 	%rd4, %rd1;
	cvta.to.global.u64 	%rd5, %rd2;
	cvta.to.global.u64 	%rd6, %rd3;
	mul.wide.s32 	%rd7, %r1, 4;
	add.s64 	%rd8, %rd4, %rd7;
	ld.global.f32 	%f1, [%rd8];
	add.s64 	%rd9, %rd5, %rd7;
	ld.global.f32 	%f2, [%rd9];
	add.f32 	%f3, %f1, %f2;
	add.s64 	%rd10, %rd6, %rd7;
	st.global.f32 	[%rd10], %f3;
$L__BB2_2:
	ret;

}
	// .globl	_Z30device_global_mem_vector_scalePKfPffi
.visible .entry _Z30device_global_mem_vector_scalePKfPffi(
	.param .u64 .ptr .align 1 _Z30device_global_mem_vector_scalePKfPffi_param_0,
	.param .u64 .ptr .align 1 _Z30device_global_mem_vector_scalePKfPffi_param_1,
	.param .f32 _Z30device_global_mem_vector_scalePKfPffi_param_2,
	.param .u32 _Z30device_global_mem_vector_scalePKfPffi_param_3
)
{
	.reg .pred 	%p<2>;
	.reg .b32 	%r<6>;
	.reg .b32 	%f<4>;
	.reg .b64 	%rd<8>;

	ld.param.u64 	%rd1, [_Z30device_global_mem_vector_scalePKfPffi_param_0];
	ld.param.u64 	%rd2, [_Z30device_global_mem_vector_scalePKfPffi_param_1];
	ld.param.f32 	%f1, [_Z30device_global_mem_vector_scalePKfPffi_param_2];
	ld.param.u32 	%r2, [_Z30device_global_mem_vector_scalePKfPffi_param_3];
	mov.u32 	%r3, %tid.x;
	mov.u32 	%r4, %ctaid.x;
	mov.u32 	%r5, %ntid.x;
	mad.lo.s32 	%r1, %r4, %r5, %r3;
	setp.ge.s32 	%p1, %r1, %r2;
	@%p1 bra 	$L__BB3_2;
	cvta.to.global.u64 	%rd3, %rd1;
	cvta.to.global.u64 	%rd4, %rd2;
	mul.wide.s32 	%rd5, %r1, 4;
	add.s64 	%rd6, %rd3, %rd5;
	ld.global.f32 	%f2, [%rd6];
	mul.f32 	%f3, %f1, %f2;
	add.s64 	%rd7, %rd4, %rd5;
	st.global.f32 	[%rd7], %f3;
$L__BB3_2:
	ret;

}


// ===== COMPILED SASS (sm_100) =====

	.target	sm_100

	.elftype	@"ET_EXEC"


//--------------------- .note.nv.tkinfo           --------------------------
	.section	.note.nv.tkinfo,"",@"SHT_NOTE"
	.sectionflags	@"SHF_NOTE_NV_TKINFO"
	.tkinfo
        /*0018*/ 	.word	0x00000002
        /*0030*/ 	.string	""
        /*0030*/ 	.string	"ptxas"
        /*0030*/ 	.string	"Cuda compilation tools, release 13.0, V13.0.88"
        /*0030*/ 	.string	"Build cuda_13.0.r13.0/compiler.36424714_0"
        /*0030*/ 	.string	"-arch sm_100 -m 64 "



//--------------------- .note.nv.cuinfo           --------------------------
	.section	.note.nv.cuinfo,"",@"SHT_NOTE"
	.sectionflags	@"SHF_NOTE_NV_CUINFO"
        /*0018*/ 	.short	0x0002
        /*001a*/ 	.short	0x0064
        /*001c*/ 	.short	0x0082
	.zero		2


//--------------------- .nv.info                  --------------------------
	.section	.nv.info,"",@"SHT_CUDA_INFO"
	.align	4


	//----- nvinfo : EIATTR_REGCOUNT
	.align		4
        /*0000*/ 	.byte	0x04, 0x2f
        /*0002*/ 	.short	(.L_1 - .L_0)
	.align		4
.L_0:
        /*0004*/ 	.word	index@(_Z15matrixMulKernelPKfS0_Pfi)
        /*0008*/ 	.word	0x0000001e


	//----- nvinfo : EIATTR_FRAME_SIZE
	.align		4
.L_1:
        /*000c*/ 	.byte	0x04, 0x11
        /*000e*/ 	.short	(.L_3 - .L_2)
	.align		4
.L_2:
        /*0010*/ 	.word	index@(_Z15matrixMulKernelPKfS0_Pfi)
        /*0014*/ 	.word	0x00000000


	//----- nvinfo : EIATTR_REGCOUNT
	.align		4
.L_3:
        /*0018*/ 	.byte	0x04, 0x2f
        /*001a*/ 	.short	(.L_5 - .L_4)
	.align		4
.L_4:
        /*001c*/ 	.word	index@(_Z19matrixTileMulKernelPKfS0_Pfi)
        /*0020*/ 	.word	0x00000020


	//----- nvinfo : EIATTR_FRAME_SIZE
	.align		4
.L_5:
        /*0024*/ 	.byte	0x04, 0x11
        /*0026*/ 	.short	(.L_7 - .L_6)
	.align		4
.L_6:
        /*0028*/ 	.word	index@(_Z19matrixTileMulKernelPKfS0_Pfi)
        /*002c*/ 	.word	0x00000000


	//----- nvinfo : EIATTR_REGCOUNT
	.align		4
.L_7:
        /*0030*/ 	.byte	0x04, 0x2f
        /*0032*/ 	.short	(.L_9 - .L_8)
	.align		4
.L_8:
        /*0034*/ 	.word	index@(_Z17device_vector_addPKfS0_Pfi)
        /*0038*/ 	.word	0x0000000c


	//----- nvinfo : EIATTR_FRAME_SIZE
	.align		4
.L_9:
        /*003c*/ 	.byte	0x04, 0x11
        /*003e*/ 	.short	(.L_11 - .L_10)
	.align		4
.L_10:
        /*0040*/ 	.word	index@(_Z17device_vector_addPKfS0_Pfi)
        /*0044*/ 	.word	0x00000000


	//----- nvinfo : EIATTR_REGCOUNT
	.align		4
.L_11:
        /*0048*/ 	.byte	0x04, 0x2f
        /*004a*/ 	.short	(.L_13 - .L_12)
	.align		4
.L_12:
        /*004c*/ 	.word	index@(_Z30device_global_mem_vector_scalePKfPffi)
        /*0050*/ 	.word	0x0000000a


	//----- nvinfo : EIATTR_FRAME_SIZE
	.align		4
.L_13:
        /*0054*/ 	.byte	0x04, 0x11
        /*0056*/ 	.short	(.L_15 - .L_14)
	.align		4
.L_14:
        /*0058*/ 	.word	index@(_Z30device_global_mem_vector_scalePKfPffi)
        /*005c*/ 	.word	0x00000000


	//----- nvinfo : EIATTR_MIN_STACK_SIZE
	.align		4
.L_15:
        /*0060*/ 	.byte	0x04, 0x12
        /*0062*/ 	.short	(.L_17 - .L_16)
	.align		4
.L_16:
        /*0064*/ 	.word	index@(_Z30device_global_mem_vector_scalePKfPffi)
        /*0068*/ 	.word	0x00000000


	//----- nvinfo : EIATTR_MIN_STACK_SIZE
	.align		4
.L_17:
        /*006c*/ 	.byte	0x04, 0x12
        /*006e*/ 	.short	(.L_19 - .L_18)
	.align		4
.L_18:
        /*0070*/ 	.word	index@(_Z17device_vector_addPKfS0_Pfi)
        /*0074*/ 	.word	0x00000000


	//----- nvinfo : EIATTR_MIN_STACK_SIZE
	.align		4
.L_19:
        /*0078*/ 	.byte	0x04, 0x12
        /*007a*/ 	.short	(.L_21 - .L_20)
	.align		4
.L_20:
        /*007c*/ 	.word	index@(_Z19matrixTileMulKernelPKfS0_Pfi)
        /*0080*/ 	.word	0x00000000


	//----- nvinfo : EIATTR_MIN_STACK_SIZE
	.align		4
.L_21:
        /*0084*/ 	.byte	0x04, 0x12
        /*0086*/ 	.short	(.L_23 - .L_22)
	.align		4
.L_22:
        /*0088*/ 	.word	index@(_Z15matrixMulKernelPKfS0_Pfi)
        /*008c*/ 	.word	0x00000000
.L_23:


//--------------------- .nv.compat                --------------------------
	.section	.nv.compat,"",@"SHT_CUDA_COMPAT_INFO"
	.align	4
        /*0000*/ 	.byte	0x02, 0x09, 0x00, 0x00, 0x02, 0x02, 0x01, 0x00, 0x02, 0x05, 0x05, 0x00, 0x03, 0x07, 0x01, 0x01
        /*0010*/ 	.byte	0x02, 0x03, 0x00, 0x00, 0x02, 0x06, 0x01, 0x00, 0x04, 0x0b, 0x08, 0x00, 0x09, 0x00, 0x00, 0x00
        /*0020*/ 	.byte	0x00, 0x00, 0x00, 0x00


//--------------------- .nv.info._Z30device_global_mem_vector_scalePKfPffi --------------------------
	.section	.nv.info._Z30device_global_mem_vector_scalePKfPffi,"",@"SHT_CUDA_INFO"
	.sectionflags	@""
	.align	4


	//----- nvinfo : EIATTR_CUDA_API_VERSION
	.align		4
        /*0000*/ 	.byte	0x04, 0x37
        /*0002*/ 	.short	(.L_25 - .L_24)
.L_24:
        /*0004*/ 	.word	0x00000082


	//----- nvinfo : EIATTR_KPARAM_INFO
	.align		4
.L_25:
        /*0008*/ 	.byte	0x04, 0x17
        /*000a*/ 	.short	(.L_27 - .L_26)
.L_26:
        /*000c*/ 	.word	0x00000000
        /*0010*/ 	.short	0x0003
        /*0012*/ 	.short	0x0014
        /*0014*/ 	.byte	0x00, 0xf0, 0x11, 0x00


	//----- nvinfo : EIATTR_KPARAM_INFO
	.align		4
.L_27:
        /*0018*/ 	.byte	0x04, 0x17
        /*001a*/ 	.short	(.L_29 - .L_28)
.L_28:
        /*001c*/ 	.word	0x00000000
        /*0020*/ 	.short	0x0002
        /*0022*/ 	.short	0x0010
        /*0024*/ 	.byte	0x00, 0xf0, 0x11, 0x00


	//----- nvinfo : EIATTR_KPARAM_INFO
	.align		4
.L_29:
        /*0028*/ 	.byte	0x04, 0x17
        /*002a*/ 	.short	(.L_31 - .L_30)
.L_30:
        /*002c*/ 	.word	0x00000000
        /*0030*/ 	.short	0x0001
        /*0032*/ 	.short	0x0008
        /*0034*/ 	.byte	0x00, 0xf5, 0x21, 0x00


	//----- nvinfo : EIATTR_KPARAM_INFO
	.align		4
.L_31:
        /*0038*/ 	.byte	0x04, 0x17
        /*003a*/ 	.short	(.L_33 - .L_32)
.L_32:
        /*003c*/ 	.word	0x00000000
        /*0040*/ 	.short	0x0000
        /*0042*/ 	.short	0x0000
        /*0044*/ 	.byte	0x00, 0xf5, 0x21, 0x00


	//----- nvinfo : EIATTR_SPARSE_MMA_MASK
	.align		4
.L_33:
        /*0048*/ 	.byte	0x03, 0x50
        /*004a*/ 	.short	0x0000


	//----- nvinfo : EIATTR_MAXREG_COUNT
	.align		4
        /*004c*/ 	.byte	0x03, 0x1b
        /*004e*/ 	.short	0x00ff


	//----- nvinfo : EIATTR_MERCURY_ISA_VERSION
	.align		4
        /*0050*/ 	.byte	0x03, 0x5f
        /*0052*/ 	.short	0x0101


	//----- nvinfo : EIATTR_VRC_CTA_INIT_COUNT
	.align		4
        /*0054*/ 	.byte	0x02, 0x4a
	.zero		1
	.zero		1


	//----- nvinfo : EIATTR_EXIT_INSTR_OFFSETS
	.align		4
        /*0058*/ 	.byte	0x04, 0x1c
        /*005a*/ 	.short	(.L_35 - .L_34)


	//   ....[0]....
.L_34:
        /*005c*/ 	.word	0x00000070


	//   ....[1]....
        /*0060*/ 	.word	0x00000110


	//----- nvinfo : EIATTR_CBANK_PARAM_SIZE
	.align		4
.L_35:
        /*0064*/ 	.byte	0x03, 0x19
        /*0066*/ 	.short	0x0018


	//----- nvinfo : EIATTR_PARAM_CBANK
	.align		4
        /*0068*/ 	.byte	0x04, 0x0a
        /*006a*/ 	.short	(.L_37 - .L_36)
	.align		4
.L_36:
        /*006c*/ 	.word	index@(.nv.constant0._Z30device_global_mem_vector_scalePKfPffi)
        /*0070*/ 	.short	0x0380
        /*0072*/ 	.short	0x0018


	//----- nvinfo : EIATTR_SW_WAR
	.align		4
.L_37:
        /*0074*/ 	.byte	0x04, 0x36
        /*0076*/ 	.short	(.L_39 - .L_38)
.L_38:
        /*0078*/ 	.word	0x00000008
.L_39:


//--------------------- .nv.info._Z17device_vector_addPKfS0_Pfi --------------------------
	.section	.nv.info._Z17device_vector_addPKfS0_Pfi,"",@"SHT_CUDA_INFO"
	.sectionflags	@""
	.align	4


	//----- nvinfo : EIATTR_CUDA_API_VERSION
	.align		4
        /*0000*/ 	.byte	0x04, 0x37
        /*0002*/ 	.short	(.L_41 - .L_40)
.L_40:
        /*0004*/ 	.word	0x00000082


	//----- nvinfo : EIATTR_KPARAM_INFO
	.align		4
.L_41:
        /*0008*/ 	.byte	0x04, 0x17
        /*000a*/ 	.short	(.L_43 - .L_42)
.L_42:
        /*000c*/ 	.word	0x00000000
        /*0010*/ 	.short	0x0003
        /*0012*/ 	.short	0x0018
        /*0014*/ 	.byte	0x00, 0xf0, 0x11, 0x00


	//----- nvinfo : EIATTR_KPARAM_INFO
	.align		4
.L_43:
        /*0018*/ 	.byte	0x04, 0x17
        /*001a*/ 	.short	(.L_45 - .L_44)
.L_44:
        /*001c*/ 	.word	0x00000000
        /*0020*/ 	.short	0x0002
        /*0022*/ 	.short	0x0010
        /*0024*/ 	.byte	0x00, 0xf5, 0x21, 0x00


	//----- nvinfo : EIATTR_KPARAM_INFO
	.align		4
.L_45:
        /*0028*/ 	.byte	0x04, 0x17
        /*002a*/ 	.short	(.L_47 - .L_46)
.L_46:
        /*002c*/ 	.word	0x00000000
        /*0030*/ 	.short	0x0001
        /*0032*/ 	.short	0x0008
        /*0034*/ 	.byte	0x00, 0xf5, 0x21, 0x00


	//----- nvinfo : EIATTR_KPARAM_INFO
	.align		4
.L_47:
        /*0038*/ 	.byte	0x04, 0x17
        /*003a*/ 	.short	(.L_49 - .L_48)
.L_48:
        /*003c*/ 	.word	0x00000000
        /*0040*/ 	.short	0x0000
        /*0042*/ 	.short	0x0000
        /*0044*/ 	.byte	0x00, 0xf5, 0x21, 0x00


	//----- nvinfo : EIATTR_SPARSE_MMA_MASK
	.align		4
.L_49:
        /*0048*/ 	.byte	0x03, 0x50
        /*004a*/ 	.short	0x0000


	//----- nvinfo : EIATTR_MAXREG_COUNT
	.align		4
        /*004c*/ 	.byte	0x03, 0x1b
        /*004e*/ 	.short	0x00ff


	//----- nvinfo : EIATTR_MERCURY_ISA_VERSION
	.align		4
        /*0050*/ 	.byte	0x03, 0x5f
        /*0052*/ 	.short	0x0101


	//----- nvinfo : EIATTR_VRC_CTA_INIT_COUNT
	.align		4
        /*0054*/ 	.byte	0x02, 0x4a
	.zero		1
	.zero		1


	//----- nvinfo : EIATTR_EXIT_INSTR_OFFSETS
	.align		4
        /*0058*/ 	.byte	0x04, 0x1c
        /*005a*/ 	.short	(.L_51 - .L_50)


	//   ....[0]....
.L_50:
        /*005c*/ 	.word	0x00000070


	//   ....[1]....
        /*0060*/ 	.word	0x00000130


	//----- nvinfo : EIATTR_CBANK_PARAM_SIZE
	.align		4
.L_51:
        /*0064*/ 	.byte	0x03, 0x19
        /*0066*/ 	.short	0x001c


	//----- nvinfo : EIATTR_PARAM_CBANK
	.align		4
        /*0068*/ 	.byte	0x04, 0x0a
        /*006a*/ 	.short	(.L_53 - .L_52)
	.align		4
.L_52:
        /*006c*/ 	.word	index@(.nv.constant0._Z17device_vector_addPKfS0_Pfi)
        /*0070*/ 	.short	0x0380
        /*0072*/ 	.short	0x001c


	//----- nvinfo : EIATTR_SW_WAR
	.align		4
.L_53:
        /*0074*/ 	.byte	0x04, 0x36
        /*0076*/ 	.short	(.L_55 - .L_54)
.L_54:
        /*0078*/ 	.word	0x00000008
.L_55:


//--------------------- .nv.info._Z19matrixTileMulKernelPKfS0_Pfi --------------------------
	.section	.nv.info._Z19matrixTileMulKernelPKfS0_Pfi,"",@"SHT_CUDA_INFO"
	.sectionflags	@""
	.align	4


	//----- nvinfo : EIATTR_CUDA_API_VERSION
	.align		4
        /*0000*/ 	.byte	0x04, 0x37
        /*0002*/ 	.short	(.L_57 - .L_56)
.L_56:
        /*0004*/ 	.word	0x00000082


	//----- nvinfo : EIATTR_KPARAM_INFO
	.align		4
.L_57:
        /*0008*/ 	.byte	0x04, 0x17
        /*000a*/ 	.short	(.L_59 - .L_58)
.L_58:
        /*000c*/ 	.word	0x00000000
        /*0010*/ 	.short	0x0003
        /*0012*/ 	.short	0x0018
        /*0014*/ 	.byte	0x00, 0xf0, 0x11, 0x00


	//----- nvinfo : EIATTR_KPARAM_INFO
	.align		4
.L_59:
        /*0018*/ 	.byte	0x04, 0x17
        /*001a*/ 	.short	(.L_61 - .L_60)
.L_60:
        /*001c*/ 	.word	0x00000000
        /*0020*/ 	.short	0x0002
        /*0022*/ 	.short	0x0010
        /*0024*/ 	.byte	0x00, 0xf5, 0x21, 0x00


	//----- nvinfo : EIATTR_KPARAM_INFO
	.align		4
.L_61:
        /*0028*/ 	.byte	0x04, 0x17
        /*002a*/ 	.short	(.L_63 - .L_62)
.L_62:
        /*002c*/ 	.word	0x00000000
        /*0030*/ 	.short	0x0001
        /*0032*/ 	.short	0x0008
        /*0034*/ 	.byte	0x00, 0xf5, 0x21, 0x00


	//----- nvinfo : EIATTR_KPARAM_INFO
	.align		4
.L_63:
        /*0038*/ 	.byte	0x04, 0x17
        /*003a*/ 	.short	(.L_65 - .L_64)
.L_64:
        /*003c*/ 	.word	0x00000000
        /*0040*/ 	.short	0x0000
        /*0042*/ 	.short	0x0000
        /*0044*/ 	.byte	0x00, 0xf5, 0x21, 0x00


	//----- nvinfo : EIATTR_SPARSE_MMA_MASK
	.align		4
.L_65:
        /*0048*/ 	.byte	0x03, 0x50
        /*004a*/ 	.short	0x0000


	//----- nvinfo : EIATTR_MAXREG_COUNT
	.align		4
        /*004c*/ 	.byte	0x03, 0x1b
        /*004e*/ 	.short	0x00ff


	//----- nvinfo : EIATTR_NUM_BARRIERS
	.align		4
        /*0050*/ 	.byte	0x02, 0x4c
        /*0052*/ 	.byte	0x01
	.zero		1


	//----- nvinfo : EIATTR_MERCURY_ISA_VERSION
	.align		4
        /*0054*/ 	.byte	0x03, 0x5f
        /*0056*/ 	.short	0x0101


	//----- nvinfo : EIATTR_VRC_CTA_INIT_COUNT
	.align		4
        /*0058*/ 	.byte	0x02, 0x4a
	.zero		1
	.zero		1


	//----- nvinfo : EIATTR_EXIT_INSTR_OFFSETS
	.align		4
        /*005c*/ 	.byte	0x04, 0x1c
        /*005e*/ 	.short	(.L_67 - .L_66)


	//   ....[0]....
.L_66:
        /*0060*/ 	.word	0x00000780


	//----- nvinfo : EIATTR_CBANK_PARAM_SIZE
	.align		4
.L_67:
        /*0064*/ 	.byte	0x03, 0x19
        /*0066*/ 	.short	0x001c


	//----- nvinfo : EIATTR_PARAM_CBANK
	.align		4
        /*0068*/ 	.byte	0x04, 0x0a
        /*006a*/ 	.short	(.L_69 - .L_68)
	.align		4
.L_68:
        /*006c*/ 	.word	index@(.nv.constant0._Z19matrixTileMulKernelPKfS0_Pfi)
        /*0070*/ 	.short	0x0380
        /*0072*/ 	.short	0x001c


	//----- nvinfo : EIATTR_SW_WAR
	.align		4
.L_69:
        /*0074*/ 	.byte	0x04, 0x36
        /*0076*/ 	.short	(.L_71 - .L_70)
.L_70:
        /*0078*/ 	.word	0x00000008
.L_71:


//--------------------- .nv.info._Z15matrixMulKernelPKfS0_Pfi --------------------------
	.section	.nv.info._Z15matrixMulKernelPKfS0_Pfi,"",@"SHT_CUDA_INFO"
	.sectionflags	@""
	.align	4


	//----- nvinfo : EIATTR_CUDA_API_VERSION
	.align		4
        /*0000*/ 	.byte	0x04, 0x37
        /*0002*/ 	.short	(.L_73 - .L_72)
.L_72:
        /*0004*/ 	.word	0x00000082


	//----- nvinfo : EIATTR_KPARAM_INFO
	.align		4
.L_73:
        /*0008*/ 	.byte	0x04, 0x17
        /*000a*/ 	.short	(.L_75 - .L_74)
.L_74:
        /*000c*/ 	.word	0x00000000
        /*0010*/ 	.short	0x0003
        /*0012*/ 	.short	0x0018
        /*0014*/ 	.byte	0x00, 0xf0, 0x11, 0x00


	//----- nvinfo : EIATTR_KPARAM_INFO
	.align		4
.L_75:
        /*0018*/ 	.byte	0x04, 0x17
        /*001a*/ 	.short	(.L_77 - .L_76)
.L_76:
        /*001c*/ 	.word	0x00000000
        /*0020*/ 	.short	0x0002
        /*0022*/ 	.short	0x0010
        /*0024*/ 	.byte	0x00, 0xf5, 0x21, 0x00


	//----- nvinfo : EIATTR_KPARAM_INFO
	.align		4
.L_77:
        /*0028*/ 	.byte	0x04, 0x17
        /*002a*/ 	.short	(.L_79 - .L_78)
.L_78:
        /*002c*/ 	.word	0x00000000
        /*0030*/ 	.short	0x0001
        /*0032*/ 	.short	0x0008
        /*0034*/ 	.byte	0x00, 0xf5, 0x21, 0x00


	//----- nvinfo : EIATTR_KPARAM_INFO
	.align		4
.L_79:
        /*0038*/ 	.byte	0x04, 0x17
        /*003a*/ 	.short	(.L_81 - .L_80)
.L_80:
        /*003c*/ 	.word	0x00000000
        /*0040*/ 	.short	0x0000
        /*0042*/ 	.short	0x0000
        /*0044*/ 	.byte	0x00, 0xf5, 0x21, 0x00


	//----- nvinfo : EIATTR_SPARSE_MMA_MASK
	.align		4
.L_81:
        /*0048*/ 	.byte	0x03, 0x50
        /*004a*/ 	.short	0x0000


	//----- nvinfo : EIATTR_MAXREG_COUNT
	.align		4
        /*004c*/ 	.byte	0x03, 0x1b
        /*004e*/ 	.short	0x00ff


	//----- nvinfo : EIATTR_MERCURY_ISA_VERSION
	.align		4
        /*0050*/ 	.byte	0x03, 0x5f
        /*0052*/ 	.short	0x0101


	//----- nvinfo : EIATTR_VRC_CTA_INIT_COUNT
	.align		4
        /*0054*/ 	.byte	0x02, 0x4a
	.zero		1
	.zero		1


	//----- nvinfo : EIATTR_EXIT_INSTR_OFFSETS
	.align		4
        /*0058*/ 	.byte	0x04, 0x1c
        /*005a*/ 	.short	(.L_83 - .L_82)


	//   ....[0]....
.L_82:
        /*005c*/ 	.word	0x00000ab0


	//----- nvinfo : EIATTR_CBANK_PARAM_SIZE
	.align		4
.L_83:
        /*0060*/ 	.byte	0x03, 0x19
        /*0062*/ 	.short	0x001c


	//----- nvinfo : EIATTR_PARAM_CBANK
	.align		4
        /*0064*/ 	.byte	0x04, 0x0a
        /*0066*/ 	.short	(.L_85 - .L_84)
	.align		4
.L_84:
        /*0068*/ 	.word	index@(.nv.constant0._Z15matrixMulKernelPKfS0_Pfi)
        /*006c*/ 	.short	0x0380
        /*006e*/ 	.short	0x001c


	//----- nvinfo : EIATTR_SW_WAR
	.align		4
.L_85:
        /*0070*/ 	.byte	0x04, 0x36
        /*0072*/ 	.short	(.L_87 - .L_86)
.L_86:
        /*0074*/ 	.word	0x00000008
.L_87:


//--------------------- .nv.callgraph             --------------------------
	.section	.nv.callgraph,"",@"SHT_CUDA_CALLGRAPH"
	.align	4
	.sectionentsize	8
	.align		4
        /*0000*/ 	.word	0x00000000
	.align		4
        /*0004*/ 	.word	0xffffffff
	.align		4
        /*0008*/ 	.word	0x00000000
	.align		4
        /*000c*/ 	.word	0xfffffffe
	.align		4
        /*0010*/ 	.word	0x00000000
	.align		4
        /*0014*/ 	.word	0xfffffffd
	.align		4
        /*0018*/ 	.word	0x00000000
	.align		4
        /*001c*/ 	.word	0xfffffffc


//--------------------- .text._Z30device_global_mem_vector_scalePKfPffi --------------------------
	.section	.text._Z30device_global_mem_vector_scalePKfPffi,"ax",@progbits
	.align	128
        .global         _Z30device_global_mem_vector_scalePKfPffi
        .type           _Z30device_global_mem_vector_scalePKfPffi,@function
        .size           _Z30device_global_mem_vector_scalePKfPffi,(.L_x_10 - _Z30device_global_mem_vector_scalePKfPffi)
        .other          _Z30device_global_mem_vector_scalePKfPffi,@"STO_CUDA_ENTRY STV_DEFAULT"
_Z30device_global_mem_vector_scalePKfPffi:
.text._Z30device_global_mem_vector_scalePKfPffi:
[----:B------:R-:W-:Y:S01]  /*0000*/  LDC R1, c[0x0][0x37c] ;  /* 0x0000df00ff017b82 */ /* 0x000fe20000000800 */
[----:B------:R-:W0:Y:S07]  /*0010*/  S2R R7, SR_TID.X ;  /* 0x0000000000077919 */ /* 0x000e2e0000002100 */
[----:B------:R-:W0:Y:S01]  /*0020*/  S2UR UR4, SR_CTAID.X ;  /* 0x00000000000479c3 */ /* 0x000e220000002500 */
[----:B------:R-:W1:Y:S07]  /*0030*/  LDCU UR5, c[0x0][0x394] ;  /* 0x00007280ff0577ac */ /* 0x000e6e0008000800 */
[----:B------:R-:W0:Y:S02]  /*0040*/  LDC R0, c[0x0][0x360] ;  /* 0x0000d800ff007b82 */ /* 0x000e240000000800 */
[----:B0-----:R-:W-:-:S05]  /*0050*/  IMAD R7, R0, UR4, R7 ;  /* 0x0000000400077c24 */ /* 0x001fca000f8e0207 */
[----:B-1----:R-:W-:-:S13]  /*0060*/  ISETP.GE.AND P0, PT, R7, UR5, PT ;  /* 0x0000000507007c0c */ /* 0x002fda000bf06270 */
[----:B------:R-:W-:Y:S05]  /*0070*/  @P0 EXIT ;  /* 0x000000000000094d */ /* 0x000fea0003800000 */
[----:B------:R-:W0:Y:S01]  /*0080*/  LDC.64 R2, c[0x0][0x380] ;  /* 0x0000e000ff027b82 */ /* 0x000e220000000a00 */
[----:B------:R-:W1:Y:S01]  /*0090*/  LDCU.64 UR4, c[0x0][0x358] ;  /* 0x00006b00ff0477ac */ /* 0x000e620008000a00 */
[----:B------:R-:W2:Y:S06]  /*00a0*/  LDCU UR6, c[0x0][0x390] ;  /* 0x00007200ff0677ac */ /* 0x000eac0008000800 */
[----:B------:R-:W3:Y:S01]  /*00b0*/  LDC.64 R4, c[0x0][0x388] ;  /* 0x0000e200ff047b82 */ /* 0x000ee20000000a00 */
[----:B0-----:R-:W-:-:S06]  /*00c0*/  IMAD.WIDE R2, R7, 0x4, R2 ;  /* 0x0000000407027825 */ /* 0x001fcc00078e0202 */
[----:B-1----:R-:W2:Y:S01]  /*00d0*/  LDG.E R2, desc[UR4][R2.64] ;  /* 0x0000000402027981 */ /* 0x002ea2000c1e1900 */
[----:B---3--:R-:W-:-:S04]  /*00e0*/  IMAD.WIDE R4, R7, 0x4, R4 ;  /* 0x0000000407047825 */ /* 0x008fc800078e0204 */
[----:B--2---:R-:W-:-:S05]  /*00f0*/  FMUL R7, R2, UR6 ;  /* 0x0000000602077c20 */ /* 0x004fca0008400000 */
[----:B------:R-:W-:Y:S01]  /*0100*/  STG.E desc[UR4][R4.64], R7 ;  /* 0x0000000704007986 */ /* 0x000fe2000c101904 */
[----:B------:R-:W-:Y:S05]  /*0110*/  EXIT ;  /* 0x000000000000794d */ /* 0x000fea0003800000 */
.L_x_0:
[----:B------:R-:W-:-:S00]  /*0120*/  BRA `(.L_x_0) ;  /* 0xfffffffc00fc7947 */ /* 0x000fc0000383ffff */
[----:B------:R-:W-:-:S00]  /*0130*/  NOP ;  /* 0x0000000000007918 */ /* 0x000fc00000000000 */
        /* <DEDUP_REMOVED lines=12> */
.L_x_10:


//--------------------- .text._Z17device_vector_addPKfS0_Pfi --------------------------
	.section	.text._Z17device_vector_addPKfS0_Pfi,"ax",@progbits
	.align	128
        .global         _Z17device_vector_addPKfS0_Pfi
        .type           _Z17device_vector_addPKfS0_Pfi,@function
        .size           _Z17device_vector_addPKfS0_Pfi,(.L_x_11 - _Z17device_vector_addPKfS0_Pfi)
        .other          _Z17device_vector_addPKfS0_Pfi,@"STO_CUDA_ENTRY STV_DEFAULT"
_Z17device_vector_addPKfS0_Pfi:
.text._Z17device_vector_addPKfS0_Pfi:
        /* <DEDUP_REMOVED lines=9> */
[----:B------:R-:W1:Y:S07]  /*0090*/  LDCU.64 UR4, c[0x0][0x358] ;  /* 0x00006b00ff0477ac */ /* 0x000e6e0008000a00 */
[----:B------:R-:W2:Y:S08]  /*00a0*/  LDC.64 R4, c[0x0][0x388] ;  /* 0x0000e200ff047b82 */ /* 0x000eb00000000a00 */
[----:B------:R-:W3:Y:S01]  /*00b0*/  LDC.64 R6, c[0x0][0x390] ;  /* 0x0000e400ff067b82 */ /* 0x000ee20000000a00 */
[----:B0-----:R-:W-:-:S06]  /*00c0*/  IMAD.WIDE R2, R9, 0x4, R2 ;  /* 0x0000000409027825 */ /* 0x001fcc00078e0202 */
[----:B-1----:R-:W4:Y:S01]  /*00d0*/  LDG.E R2, desc[UR4][R2.64] ;  /* 0x0000000402027981 */ /* 0x002f22000c1e1900 */
[----:B--2---:R-:W-:-:S06]  /*00e0*/  IMAD.WIDE R4, R9, 0x4, R4 ;  /* 0x0000000409047825 */ /* 0x004fcc00078e0204 */
[----:B------:R-:W4:Y:S01]  /*00f0*/  LDG.E R5, desc[UR4][R4.64] ;  /* 0x0000000404057981 */ /* 0x000f22000c1e1900 */
[----:B---3--:R-:W-:-:S04]  /*0100*/  IMAD.WIDE R6, R9, 0x4, R6 ;  /* 0x0000000409067825 */ /* 0x008fc800078e0206 */
[----:B----4-:R-:W-:-:S05]  /*0110*/  FADD R9, R2, R5 ;  /* 0x0000000502097221 */ /* 0x010fca0000000000 */
[----:B------:R-:W-:Y:S01]  /*0120*/  STG.E desc[UR4][R6.64], R9 ;  /* 0x0000000906007986 */ /* 0x000fe2000c101904 */
[----:B------:R-:W-:Y:S05]  /*0130*/  EXIT ;  /* 0x000000000000794d */ /* 0x000fea0003800000 */
.L_x_1:
        /* <DEDUP_REMOVED lines=12> */
.L_x_11:


//--------------------- .text._Z19matrixTileMulKernelPKfS0_Pfi --------------------------
	.section	.text._Z19matrixTileMulKernelPKfS0_Pfi,"ax",@progbits
	.align	128
        .global         _Z19matrixTileMulKernelPKfS0_Pfi
        .type           _Z19matrixTileMulKernelPKfS0_Pfi,@function
        .size           _Z19matrixTileMulKernelPKfS0_Pfi,(.L_x_12 - _Z19matrixTileMulKernelPKfS0_Pfi)
        .other          _Z19matrixTileMulKernelPKfS0_Pfi,@"STO_CUDA_ENTRY STV_DEFAULT"
_Z19matrixTileMulKernelPKfS0_Pfi:
.text._Z19matrixTileMulKernelPKfS0_Pfi:
[----:B------:R-:W-:Y:S01]  /*0000*/  LDC R1, c[0x0][0x37c] ;  /* 0x0000df00ff017b82 */ /* 0x000fe20000000800 */
[----:B------:R-:W0:Y:S07]  /*0010*/  S2R R5, SR_CTAID.Y ;  /* 0x0000000000057919 */ /* 0x000e2e0000002600 */
[----:B------:R-:W1:Y:S01]  /*0020*/  LDC R0, c[0x0][0x398] ;  /* 0x0000e600ff007b82 */ /* 0x000e620000000800 */
[----:B------:R-:W2:Y:S01]  /*0030*/  LDCU.64 UR8, c[0x0][0x358] ;  /* 0x00006b00ff0877ac */ /* 0x000ea20008000a00 */
[----:B------:R-:W-:Y:S01]  /*0040*/  HFMA2 R11, -RZ, RZ, 0, 0 ;  /* 0x00000000ff0b7431 */ /* 0x000fe200000001ff */
[----:B------:R-:W0:Y:S01]  /*0050*/  S2R R8, SR_TID.Y ;  /* 0x0000000000087919 */ /* 0x000e220000002200 */
[----:B------:R-:W3:Y:S04]  /*0060*/  S2R R7, SR_CTAID.X ;  /* 0x0000000000077919 */ /* 0x000ee80000002500 */
[----:B------:R-:W4:Y:S01]  /*0070*/  LDC.64 R22, c[0x0][0x390] ;  /* 0x0000e400ff167b82 */ /* 0x000f220000000a00 */
[----:B------:R-:W3:Y:S01]  /*0080*/  S2R R9, SR_TID.X ;  /* 0x0000000000097919 */ /* 0x000ee20000002100 */
[----:B-1----:R-:W-:-:S02]  /*0090*/  ISETP.GE.AND P0, PT, R0, 0x20, PT ;  /* 0x000000200000780c */ /* 0x002fc40003f06270 */
[----:B0-----:R-:W-:Y:S02]  /*00a0*/  LEA R5, R5, R8, 0x5 ;  /* 0x0000000805057211 */ /* 0x001fe400078e28ff */
[----:B---3--:R-:W-:-:S05]  /*00b0*/  LEA R2, R7, R9, 0x5 ;  /* 0x0000000907027211 */ /* 0x008fca00078e28ff */
[----:B------:R-:W-:-:S04]  /*00c0*/  IMAD R3, R5, R0, R2 ;  /* 0x0000000005037224 */ /* 0x000fc800078e0202 */
[----:B----4-:R-:W-:Y:S01]  /*00d0*/  IMAD.WIDE R22, R3, 0x4, R22 ;  /* 0x0000000403167825 */ /* 0x010fe200078e0216 */
[----:B--2---:R-:W-:Y:S06]  /*00e0*/  @!P0 BRA `(.L_x_2) ;  /* 0x0000000400a08947 */ /* 0x004fec0003800000 */
[----:B------:R-:W0:Y:S01]  /*00f0*/  S2UR UR6, SR_CgaCtaId ;  /* 0x00000000000679c3 */ /* 0x000e220000008800 */
[----:B------:R-:W-:Y:S01]  /*0100*/  UMOV UR4, 0x400 ;  /* 0x0000040000047882 */ /* 0x000fe20000000000 */
[----:B------:R-:W-:Y:S01]  /*0110*/  SHF.R.S32.HI R3, RZ, 0x1f, R0 ;  /* 0x0000001fff037819 */ /* 0x000fe20000011400 */
[----:B------:R-:W-:Y:S01]  /*0120*/  UIADD3 UR5, UPT, UPT, UR4, 0x1000, URZ ;  /* 0x0000100004057890 */ /* 0x000fe2000fffe0ff */
[-CC-:B------:R-:W-:Y:S01]  /*0130*/  IMAD R2, R8, R0.reuse, R9.reuse ;  /* 0x0000000008027224 */ /* 0x180fe200078e0209 */
[----:B------:R-:W-:Y:S02]  /*0140*/  MOV R11, RZ ;  /* 0x000000ff000b7202 */ /* 0x000fe40000000f00 */
[----:B------:R-:W-:Y:S01]  /*0150*/  LEA.HI R4, R3, R0, RZ, 0x5 ;  /* 0x0000000003047211 */ /* 0x000fe200078f28ff */
[----:B------:R-:W1:Y:S01]  /*0160*/  LDC.64 R20, c[0x0][0x380] ;  /* 0x0000e000ff147b82 */ /* 0x000e620000000a00 */
[----:B------:R-:W-:Y:S01]  /*0170*/  LEA R3, R7, R2, 0x5 ;  /* 0x0000000207037211 */ /* 0x000fe200078e28ff */
[----:B------:R-:W-:Y:S01]  /*0180*/  IMAD R2, R5, R0, R9 ;  /* 0x0000000005027224 */ /* 0x000fe200078e0209 */
[----:B------:R-:W-:-:S04]  /*0190*/  SHF.R.S32.HI R4, RZ, 0x5, R4 ;  /* 0x00000005ff047819 */ /* 0x000fc80000011404 */
[----:B------:R-:W-:Y:S01]  /*01a0*/  IADD3 R4, PT, PT, -R4, RZ, RZ ;  /* 0x000000ff04047210 */ /* 0x000fe20007ffe1ff */
[----:B------:R-:W2:Y:S01]  /*01b0*/  LDC.64 R18, c[0x0][0x388] ;  /* 0x0000e200ff127b82 */ /* 0x000ea20000000a00 */
[----:B0-----:R-:W-:Y:S02]  /*01c0*/  ULEA UR4, UR6, UR4, 0x18 ;  /* 0x0000000406047291 */ /* 0x001fe4000f8ec0ff */
[----:B------:R-:W-:-:S04]  /*01d0*/  ULEA UR5, UR6, UR5, 0x18 ;  /* 0x0000000506057291 */ /* 0x000fc8000f8ec0ff */
[C---:B------:R-:W-:Y:S02]  /*01e0*/  LEA R16, R8.reuse, UR4, 0x7 ;  /* 0x0000000408107c11 */ /* 0x040fe4000f8e38ff */
[C---:B------:R-:W-:Y:S02]  /*01f0*/  LEA R6, R9.reuse, UR5, 0x2 ;  /* 0x0000000509067c11 */ /* 0x040fe4000f8e10ff */
[----:B------:R-:W-:Y:S02]  /*0200*/  LEA R7, R9, R16, 0x2 ;  /* 0x0000001009077211 */ /* 0x000fe400078e10ff */
[----:B------:R-:W-:-:S07]  /*0210*/  LEA R5, R8, R6, 0x7 ;  /* 0x0000000608057211 */ /* 0x000fce00078e38ff */
.L_x_3:
[----:B-1----:R-:W-:-:S04]  /*0220*/  IMAD.WIDE R24, R2, 0x4, R20 ;  /* 0x0000000402187825 */ /* 0x002fc800078e0214 */
[----:B--2---:R-:W-:Y:S02]  /*0230*/  IMAD.WIDE.U32 R8, R3, 0x4, R18 ;  /* 0x0000000403087825 */ /* 0x004fe400078e0012 */
[----:B------:R-:W2:Y:S04]  /*0240*/  LDG.E R24, desc[UR8][R24.64] ;  /* 0x0000000818187981 */ /* 0x000ea8000c1e1900 */
[----:B------:R-:W3:Y:S01]  /*0250*/  LDG.E R26, desc[UR8][R8.64] ;  /* 0x00000008081a7981 */ /* 0x000ee2000c1e1900 */
[----:B------:R-:W-:Y:S02]  /*0260*/  IADD3 R4, PT, PT, R4, 0x1, RZ ;  /* 0x0000000104047810 */ /* 0x000fe40007ffe0ff */
[----:B------:R-:W-:Y:S02]  /*0270*/  IADD3 R2, PT, PT, R2, 0x20, RZ ;  /* 0x0000002002027810 */ /* 0x000fe40007ffe0ff */
[----:B------:R-:W-:-:S02]  /*0280*/  ISETP.NE.AND P0, PT, R4, RZ, PT ;  /* 0x000000ff0400720c */ /* 0x000fc40003f05270 */
[----:B------:R-:W-:Y:S01]  /*0290*/  LEA R3, R0, R3, 0x5 ;  /* 0x0000000300037211 */ /* 0x000fe200078e28ff */
[----:B--2---:R-:W-:Y:S04]  /*02a0*/  STS [R7], R24 ;  /* 0x0000001807007388 */ /* 0x004fe80000000800 */
[----:B---3--:R-:W-:Y:S01]  /*02b0*/  STS [R5], R26 ;  /* 0x0000001a05007388 */ /* 0x008fe20000000800 */
[----:B------:R-:W-:Y:S06]  /*02c0*/  BAR.SYNC.DEFER_BLOCKING 0x0 ;  /* 0x0000000000007b1d */ /* 0x000fec0000010000 */
[----:B------:R-:W-:Y:S04]  /*02d0*/  LDS R10, [R6] ;  /* 0x00000000060a7984 */ /* 0x000fe80000000800 */
[----:B------:R-:W0:Y:S04]  /*02e0*/  LDS.128 R12, [R16] ;  /* 0x00000000100c7984 */ /* 0x000e280000000c00 */
[----:B------:R-:W1:Y:S04]  /*02f0*/  LDS R27, [R6+0x80] ;  /* 0x00008000061b7984 */ /* 0x000e680000000800 */
[----:B------:R-:W2:Y:S04]  /*0300*/  LDS R17, [R6+0x100] ;  /* 0x0001000006117984 */ /* 0x000ea80000000800 */
[----:B------:R-:W3:Y:S04]  /*0310*/  LDS R29, [R6+0x180] ;  /* 0x00018000061d7984 */ /* 0x000ee80000000800 */
[----:B------:R-:W-:Y:S01]  /*0320*/  LDS R25, [R6+0x380] ;  /* 0x0003800006197984 */ /* 0x000fe20000000800 */
[----:B0-----:R-:W-:-:S03]  /*0330*/  FFMA R10, R12, R10, R11 ;  /* 0x0000000a0c0a7223 */ /* 0x001fc6000000000b */
[----:B------:R-:W-:Y:S01]  /*0340*/  LDS R12, [R6+0x280] ;  /* 0x00028000060c7984 */ /* 0x000fe20000000800 */
[----:B-1----:R-:W-:-:S03]  /*0350*/  FFMA R28, R27, R13, R10 ;  /* 0x0000000d1b1c7223 */ /* 0x002fc6000000000a */
[----:B------:R-:W-:Y:S01]  /*0360*/  LDS R13, [R6+0x200] ;  /* 0x00020000060d7984 */ /* 0x000fe20000000800 */
[----:B--2---:R-:W-:-:S03]  /*0370*/  FFMA R14, R17, R14, R28 ;  /* 0x0000000e110e7223 */ /* 0x004fc6000000001c */
[----:B------:R-:W0:Y:S01]  /*0380*/  LDS.128 R8, [R16+0x10] ;  /* 0x0000100010087984 */ /* 0x000e220000000c00 */
[----:B---3--:R-:W-:-:S03]  /*0390*/  FFMA R15, R29, R15, R14 ;  /* 0x0000000f1d0f7223 */ /* 0x008fc6000000000e */
[----:B------:R-:W1:Y:S01]  /*03a0*/  LDS R17, [R6+0x300] ;  /* 0x0003000006117984 */ /* 0x000e620000000800 */
[----:B0-----:R-:W-:-:S03]  /*03b0*/  FFMA R13, R8, R13, R15 ;  /* 0x0000000d080d7223 */ /* 0x001fc6000000000f */
[----:B------:R-:W-:Y:S01]  /*03c0*/  LDS R8, [R6+0x480] ;  /* 0x0004800006087984 */ /* 0x000fe20000000800 */
[----:B------:R-:W-:-:S03]  /*03d0*/  FFMA R24, R12, R9, R13 ;  /* 0x000000090c187223 */ /* 0x000fc6000000000d */
[----:B------:R-:W-:Y:S01]  /*03e0*/  LDS R9, [R6+0x400] ;  /* 0x0004000006097984 */ /* 0x000fe20000000800 */
[----:B-1----:R-:W-:-:S03]  /*03f0*/  FFMA R10, R17, R10, R24 ;  /* 0x0000000a110a7223 */ /* 0x002fc60000000018 */
[----:B------:R-:W0:Y:S01]  /*0400*/  LDS.128 R12, [R16+0x20] ;  /* 0x00002000100c7984 */ /* 0x000e220000000c00 */
[----:B------:R-:W-:-:S03]  /*0410*/  FFMA R11, R25, R11, R10 ;  /* 0x0000000b190b7223 */ /* 0x000fc6000000000a */
[----:B------:R-:W1:Y:S04]  /*0420*/  LDS R17, [R6+0x500] ;  /* 0x0005000006117984 */ /* 0x000e680000000800 */
[----:B------:R-:W2:Y:S01]  /*0430*/  LDS R25, [R6+0x580] ;  /* 0x0005800006197984 */ /* 0x000ea20000000800 */
[----:B0-----:R-:W-:-:S03]  /*0440*/  FFMA R9, R12, R9, R11 ;  /* 0x000000090c097223 */ /* 0x001fc6000000000b */
[----:B------:R-:W-:Y:S01]  /*0450*/  LDS R12, [R6+0x680] ;  /* 0x00068000060c7984 */ /* 0x000fe20000000800 */
[----:B------:R-:W-:-:S03]  /*0460*/  FFMA R24, R8, R13, R9 ;  /* 0x0000000d08187223 */ /* 0x000fc60000000009 */
[----:B------:R-:W-:Y:S01]  /*0470*/  LDS R13, [R6+0x600] ;  /* 0x00060000060d7984 */ /* 0x000fe20000000800 */
[----:B-1----:R-:W-:-:S03]  /*0480*/  FFMA R14, R17, R14, R24 ;  /* 0x0000000e110e7223 */ /* 0x002fc60000000018 */
[----:B------:R-:W0:Y:S01]  /*0490*/  LDS.128 R8, [R16+0x30] ;  /* 0x0000300010087984 */ /* 0x000e220000000c00 */
[----:B--2---:R-:W-:-:S03]  /*04a0*/  FFMA R15, R25, R15, R14 ;  /* 0x0000000f190f7223 */ /* 0x004fc6000000000e */
        /* <DEDUP_REMOVED lines=19> */
[----:B------:R-:W-:Y:S04]  /*05e0*/  LDS R24, [R6+0xc80] ;  /* 0x000c800006187984 */ /* 0x000fe80000000800 */
[----:B------:R-:W-:Y:S01]  /*05f0*/  LDS R17, [R6+0xd00] ;  /* 0x000d000006117984 */ /* 0x000fe20000000800 */
[----:B0-----:R-:W-:-:S03]  /*0600*/  FFMA R13, R8, R13, R15 ;  /* 0x0000000d080d7223 */ /* 0x001fc6000000000f */
[----:B------:R-:W0:Y:S01]  /*0610*/  LDS R8, [R6+0xb80] ;  /* 0x000b800006087984 */ /* 0x000e220000000800 */
[----:B------:R-:W-:-:S03]  /*0620*/  FFMA R26, R12, R9, R13 ;  /* 0x000000090c1a7223 */ /* 0x000fc6000000000d */
[----:B------:R-:W-:Y:S01]  /*0630*/  LDS R9, [R6+0xc00] ;  /* 0x000c000006097984 */ /* 0x000fe20000000800 */
[----:B-1----:R-:W-:-:S03]  /*0640*/  FFMA R25, R25, R10, R26 ;  /* 0x0000000a19197223 */ /* 0x002fc6000000001a */
[----:B------:R-:W1:Y:S01]  /*0650*/  LDS.128 R12, [R16+0x60] ;  /* 0x00006000100c7984 */ /* 0x000e620000000c00 */
[----:B0-----:R-:W-:-:S03]  /*0660*/  FFMA R11, R8, R11, R25 ;  /* 0x0000000b080b7223 */ /* 0x001fc60000000019 */
[----:B------:R-:W-:Y:S01]  /*0670*/  LDS R25, [R6+0xf80] ;  /* 0x000f800006197984 */ /* 0x000fe20000000800 */
[----:B-1----:R-:W-:-:S03]  /*0680*/  FFMA R9, R12, R9, R11 ;  /* 0x000000090c097223 */ /* 0x002fc6000000000b */
[----:B------:R-:W0:Y:S01]  /*0690*/  LDS R12, [R6+0xd80] ;  /* 0x000d8000060c7984 */ /* 0x000e220000000800 */
[----:B------:R-:W-:-:S03]  /*06a0*/  FFMA R26, R24, R13, R9 ;  /* 0x0000000d181a7223 */ /* 0x000fc60000000009 */
[----:B------:R-:W-:Y:S01]  /*06b0*/  LDS R13, [R6+0xe00] ;  /* 0x000e0000060d7984 */ /* 0x000fe20000000800 */
[----:B------:R-:W-:-:S03]  /*06c0*/  FFMA R17, R17, R14, R26 ;  /* 0x0000000e11117223 */ /* 0x000fc6000000001a */
[----:B------:R-:W1:Y:S04]  /*06d0*/  LDS.128 R8, [R16+0x70] ;  /* 0x0000700010087984 */ /* 0x000e680000000c00 */
[----:B------:R-:W2:Y:S04]  /*06e0*/  LDS R24, [R6+0xe80] ;  /* 0x000e800006187984 */ /* 0x000ea80000000800 */
[----:B------:R-:W3:Y:S01]  /*06f0*/  LDS R14, [R6+0xf00] ;  /* 0x000f0000060e7984 */ /* 0x000ee20000000800 */
[----:B0-----:R-:W-:-:S04]  /*0700*/  FFMA R15, R12, R15, R17 ;  /* 0x0000000f0c0f7223 */ /* 0x001fc80000000011 */
[----:B-1----:R-:W-:-:S04]  /*0710*/  FFMA R13, R8, R13, R15 ;  /* 0x0000000d080d7223 */ /* 0x002fc8000000000f */
[----:B--2---:R-:W-:-:S04]  /*0720*/  FFMA R9, R24, R9, R13 ;  /* 0x0000000918097223 */ /* 0x004fc8000000000d */
[----:B---3--:R-:W-:-:S04]  /*0730*/  FFMA R10, R14, R10, R9 ;  /* 0x0000000a0e0a7223 */ /* 0x008fc80000000009 */
[----:B------:R-:W-:Y:S01]  /*0740*/  FFMA R11, R25, R11, R10 ;  /* 0x0000000b190b7223 */ /* 0x000fe2000000000a */
[----:B------:R-:W-:Y:S06]  /*0750*/  BAR.SYNC.DEFER_BLOCKING 0x0 ;  /* 0x0000000000007b1d */ /* 0x000fec0000010000 */
[----:B------:R-:W-:Y:S05]  /*0760*/  @P0 BRA `(.L_x_3) ;  /* 0xfffffff800ac0947 */ /* 0x000fea000383ffff */
.L_x_2:
[----:B------:R-:W-:Y:S01]  /*0770*/  STG.E desc[UR8][R22.64], R11 ;  /* 0x0000000b16007986 */ /* 0x000fe2000c101908 */
[----:B------:R-:W-:Y:S05]  /*0780*/  EXIT ;  /* 0x000000000000794d */ /* 0x000fea0003800000 */
.L_x_4:
        /* <DEDUP_REMOVED lines=15> */
.L_x_12:


//--------------------- .text._Z15matrixMulKernelPKfS0_Pfi --------------------------
	.section	.text._Z15matrixMulKernelPKfS0_Pfi,"ax",@progbits
	.align	128
        .global         _Z15matrixMulKernelPKfS0_Pfi
        .type           _Z15matrixMulKernelPKfS0_Pfi,@function
        .size           _Z15matrixMulKernelPKfS0_Pfi,(.L_x_13 - _Z15matrixMulKernelPKfS0_Pfi)
        .other          _Z15matrixMulKernelPKfS0_Pfi,@"STO_CUDA_ENTRY STV_DEFAULT"
_Z15matrixMulKernelPKfS0_Pfi:
.text._Z15matrixMulKernelPKfS0_Pfi:
[----:B------:R-:W-:Y:S01]  /*0000*/  LDC R1, c[0x0][0x37c] ;  /* 0x0000df00ff017b82 */ /* 0x000fe20000000800 */
[----:B------:R-:W0:Y:S01]  /*0010*/  S2R R3, SR_TID.Y ;  /* 0x0000000000037919 */ /* 0x000e220000002200 */
[----:B------:R-:W1:Y:S06]  /*0020*/  LDCU UR18, c[0x0][0x398] ;  /* 0x00007300ff1277ac */ /* 0x000e6c0008000800 */
[----:B------:R-:W0:Y:S01]  /*0030*/  LDC R0, c[0x0][0x364] ;  /* 0x0000d900ff007b82 */ /* 0x000e220000000800 */
[----:B------:R-:W-:Y:S01]  /*0040*/  HFMA2 R12, -RZ, RZ, 0, 0 ;  /* 0x00000000ff0c7431 */ /* 0x000fe200000001ff */
[----:B------:R-:W2:Y:S01]  /*0050*/  S2R R2, SR_TID.X ;  /* 0x0000000000027919 */ /* 0x000ea20000002100 */
[----:B------:R-:W3:Y:S05]  /*0060*/  LDCU.64 UR16, c[0x0][0x358] ;  /* 0x00006b00ff1077ac */ /* 0x000eea0008000a00 */
[----:B------:R-:W0:Y:S08]  /*0070*/  S2UR UR4, SR_CTAID.Y ;  /* 0x00000000000479c3 */ /* 0x000e300000002600 */
[----:B------:R-:W2:Y:S01]  /*0080*/  S2UR UR5, SR_CTAID.X ;  /* 0x00000000000579c3 */ /* 0x000ea20000002500 */
[----:B-1----:R-:W-:-:S07]  /*0090*/  UISETP.GE.AND UP0, UPT, UR18, 0x1, UPT ;  /* 0x000000011200788c */ /* 0x002fce000bf06270 */
[----:B------:R-:W2:Y:S01]  /*00a0*/  LDC R13, c[0x0][0x360] ;  /* 0x0000d800ff0d7b82 */ /* 0x000ea20000000800 */
[----:B0-----:R-:W-:Y:S02]  /*00b0*/  IMAD R0, R0, UR4, R3 ;  /* 0x0000000400007c24 */ /* 0x001fe4000f8e0203 */
[----:B--2---:R-:W-:Y:S01]  /*00c0*/  IMAD R13, R13, UR5, R2 ;  /* 0x000000050d0d7c24 */ /* 0x004fe2000f8e0202 */
[----:B---3--:R-:W-:Y:S06]  /*00d0*/  BRA.U !UP0, `(.L_x_5) ;  /* 0x0000000908647547 */ /* 0x008fec000b800000 */
[----:B------:R-:W-:Y:S02]  /*00e0*/  UISETP.GE.U32.AND UP1, UPT, UR18, 0x8, UPT ;  /* 0x000000081200788c */ /* 0x000fe4000bf26070 */
[----:B------:R-:W-:Y:S01]  /*00f0*/  IMAD R5, R0, UR18, RZ ;  /* 0x0000001200057c24 */ /* 0x000fe2000f8e02ff */
[----:B------:R-:W-:Y:S01]  /*0100*/  ULOP3.LUT UR19, UR18, 0x7, URZ, 0xc0, !UPT ;  /* 0x0000000712137892 */ /* 0x000fe2000f8ec0ff */
[----:B------:R-:W-:Y:S01]  /*0110*/  MOV R12, RZ ;  /* 0x000000ff000c7202 */ /* 0x000fe20000000f00 */
[----:B------:R-:W-:Y:S02]  /*0120*/  UMOV UR4, URZ ;  /* 0x000000ff00047c82 */ /* 0x000fe40008000000 */
[----:B------:R-:W-:Y:S02]  /*0130*/  UISETP.NE.AND UP0, UPT, UR19, URZ, UPT ;  /* 0x000000ff1300728c */ /* 0x000fe4000bf05270 */
[----:B------:R-:W-:Y:S09]  /*0140*/  BRA.U !UP1, `(.L_x_6) ;  /* 0x0000000509087547 */ /* 0x000ff2000b800000 */
[----:B------:R-:W0:Y:S01]  /*0150*/  LDCU.128 UR20, c[0x0][0x380] ;  /* 0x00007000ff1477ac */ /* 0x000e220008000c00 */
[----:B------:R-:W-:Y:S02]  /*0160*/  MOV R12, RZ ;  /* 0x000000ff000c7202 */ /* 0x000fe40000000f00 */
[----:B------:R-:W-:Y:S01]  /*0170*/  MOV R14, R13 ;  /* 0x0000000d000e7202 */ /* 0x000fe20000000f00 */
[----:B------:R-:W-:-:S04]  /*0180*/  ULOP3.LUT UR4, UR18, 0x7ffffff8, URZ, 0xc0, !UPT ;  /* 0x7ffffff812047892 */ /* 0x000fc8000f8ec0ff */
[----:B------:R-:W-:Y:S01]  /*0190*/  UIADD3 UR5, UPT, UPT, -UR4, URZ, URZ ;  /* 0x000000ff04057290 */ /* 0x000fe2000fffe1ff */
[----:B0-----:R-:W-:Y:S01]  /*01a0*/  MOV R2, UR20 ;  /* 0x0000001400027c02 */ /* 0x001fe20008000f00 */
[----:B------:R-:W-:Y:S01]  /*01b0*/  UIMAD.WIDE.U32 UR6, UR18, 0xc, UR22 ;  /* 0x0000000c120678a5 */ /* 0x000fe2000f8e0016 */
[----:B------:R-:W-:Y:S01]  /*01c0*/  MOV R3, UR21 ;  /* 0x0000001500037c02 */ /* 0x000fe20008000f00 */
[----:B------:R-:W-:Y:S02]  /*01d0*/  UIMAD.WIDE.U32 UR8, UR18, 0x10, UR22 ;  /* 0x00000010120878a5 */ /* 0x000fe4000f8e0016 */
[----:B------:R-:W-:Y:S01]  /*01e0*/  UIMAD.WIDE.U32 UR10, UR18, 0x14, UR22 ;  /* 0x00000014120a78a5 */ /* 0x000fe2000f8e0016 */
[----:B------:R-:W-:Y:S01]  /*01f0*/  IMAD.WIDE.U32 R2, R5, 0x4, R2 ;  /* 0x0000000405027825 */ /* 0x000fe200078e0002 */
[----:B------:R-:W-:Y:S02]  /*0200*/  UIMAD.WIDE.U32 UR12, UR18, 0x18, UR22 ;  /* 0x00000018120c78a5 */ /* 0x000fe4000f8e0016 */
[----:B------:R-:W-:Y:S01]  /*0210*/  UIMAD.WIDE.U32 UR14, UR18, 0x1c, UR22 ;  /* 0x0000001c120e78a5 */ /* 0x000fe2000f8e0016 */
[----:B------:R-:W-:-:S04]  /*0220*/  IADD3 R2, P0, PT, R2, 0x10, RZ ;  /* 0x0000001002027810 */ /* 0x000fc80007f1e0ff */
[----:B------:R-:W-:-:S09]  /*0230*/  IADD3.X R3, PT, PT, RZ, R3, RZ, P0, !PT ;  /* 0x00000003ff037210 */ /* 0x000fd200007fe4ff */
.L_x_7:
[----:B------:R-:W-:Y:S01]  /*0240*/  HFMA2 R23, -RZ, RZ, 0, 2.384185791015625e-07 ;  /* 0x00000004ff177431 */ /* 0x000fe200000001ff */
[----:B------:R-:W-:Y:S01]  /*0250*/  UIMAD.WIDE.U32 UR24, UR18, 0x4, UR22 ;  /* 0x00000004121878a5 */ /* 0x000fe2000f8e0016 */
[----:B------:R-:W2:Y:S01]  /*0260*/  LDG.E R21, desc[UR16][R2.64+-0x10] ;  /* 0xfffff01002157981 */ /* 0x000ea2000c1e1900 */
[----:B------:R-:W-:Y:S01]  /*0270*/  UIMAD.WIDE.U32 UR20, UR18, 0x8, UR22 ;  /* 0x00000008121478a5 */ /* 0x000fe2000f8e0016 */
[----:B------:R-:W-:Y:S02]  /*0280*/  IMAD.MOV.U32 R11, RZ, RZ, 0x4 ;  /* 0x00000004ff0b7424 */ /* 0x000fe400078e00ff */
[----:B------:R-:W-:Y:S01]  /*0290*/  HFMA2 R7, -RZ, RZ, 0, 2.384185791015625e-07 ;  /* 0x00000004ff077431 */ /* 0x000fe200000001ff */
[----:B------:R-:W3:Y:S01]  /*02a0*/  LDG.E R19, desc[UR16][R2.64+-0xc] ;  /* 0xfffff41002137981 */ /* 0x000ee2000c1e1900 */
[----:B------:R-:W-:Y:S02]  /*02b0*/  MOV R8, UR24 ;  /* 0x0000001800087c02 */ /* 0x000fe40008000f00 */
[----:B------:R-:W-:Y:S01]  /*02c0*/  MOV R9, UR25 ;  /* 0x0000001900097c02 */ /* 0x000fe20008000f00 */
[C---:B------:R-:W-:Y:S01]  /*02d0*/  IMAD.WIDE R22, R14.reuse, R23, UR22 ;  /* 0x000000160e167e25 */ /* 0x040fe2000f8e0217 */
[----:B------:R-:W-:Y:S01]  /*02e0*/  MOV R24, UR20 ;  /* 0x0000001400187c02 */ /* 0x000fe20008000f00 */
[----:B------:R-:W4:Y:S01]  /*02f0*/  LDG.E R17, desc[UR16][R2.64+-0x8] ;  /* 0xfffff81002117981 */ /* 0x000f22000c1e1900 */
[----:B------:R-:W-:Y:S01]  /*0300*/  MOV R25, UR21 ;  /* 0x0000001500197c02 */ /* 0x000fe20008000f00 */
[----:B------:R-:W-:-:S02]  /*0310*/  IMAD.WIDE R8, R14, 0x4, R8 ;  /* 0x000000040e087825 */ /* 0x000fc400078e0208 */
[----:B------:R-:W2:Y:S02]  /*0320*/  LDG.E R22, desc[UR16][R22.64] ;  /* 0x0000001016167981 */ /* 0x000ea4000c1e1900 */
[C---:B------:R-:W-:Y:S01]  /*0330*/  IMAD.WIDE R24, R14.reuse, 0x4, R24 ;  /* 0x000000040e187825 */ /* 0x040fe200078e0218 */
[----:B------:R-:W-:Y:S01]  /*0340*/  MOV R5, 0x4 ;  /* 0x0000000400057802 */ /* 0x000fe20000000f00 */
[----:B------:R0:W3:Y:S02]  /*0350*/  LDG.E R20, desc[UR16][R8.64] ;  /* 0x0000001008147981 */ /* 0x0000e4000c1e1900 */
[C---:B------:R-:W-:Y:S02]  /*0360*/  IMAD.WIDE R10, R14.reuse, R11, UR6 ;  /* 0x000000060e0a7e25 */ /* 0x040fe4000f8e020b */
[----:B------:R-:W4:Y:S02]  /*0370*/  LDG.E R18, desc[UR16][R24.64] ;  /* 0x0000001018127981 */ /* 0x000f24000c1e1900 */
[----:B------:R-:W-:-:S04]  /*0380*/  IMAD.WIDE R4, R14, R5, UR8 ;  /* 0x000000080e047e25 */ /* 0x000fc8000f8e0205 */
[----:B------:R-:W-:Y:S01]  /*0390*/  HFMA2 R27, -RZ, RZ, 0, 2.384185791015625e-07 ;  /* 0x00000004ff1b7431 */ /* 0x000fe200000001ff */
[----:B------:R1:W5:Y:S01]  /*03a0*/  LDG.E R16, desc[UR16][R10.64] ;  /* 0x000000100a107981 */ /* 0x000362000c1e1900 */
[----:B0-----:R-:W-:-:S03]  /*03b0*/  MOV R9, 0x4 ;  /* 0x0000000400097802 */ /* 0x001fc60000000f00 */
[----:B------:R-:W5:Y:S01]  /*03c0*/  LDG.E R15, desc[UR16][R2.64+-0x4] ;  /* 0xfffffc10020f7981 */ /* 0x000f62000c1e1900 */
[----:B------:R-:W-:-:S03]  /*03d0*/  IMAD.WIDE R6, R14, R7, UR10 ;  /* 0x0000000a0e067e25 */ /* 0x000fc6000f8e0207 */
[----:B------:R0:W5:Y:S01]  /*03e0*/  LDG.E R4, desc[UR16][R4.64] ;  /* 0x0000001004047981 */ /* 0x000162000c1e1900 */
[----:B------:R-:W-:-:S03]  /*03f0*/  IMAD.WIDE R8, R14, R9, UR12 ;  /* 0x0000000c0e087e25 */ /* 0x000fc6000f8e0209 */
[----:B------:R-:W5:Y:S01]  /*0400*/  LDG.E R23, desc[UR16][R2.64] ;  /* 0x0000001002177981 */ /* 0x000f62000c1e1900 */
[----:B-1----:R-:W-:-:S03]  /*0410*/  IMAD.WIDE R10, R14, R27, UR14 ;  /* 0x0000000e0e0a7e25 */ /* 0x002fc6000f8e021b */
[----:B------:R-:W5:Y:S04]  /*0420*/  LDG.E R7, desc[UR16][R6.64] ;  /* 0x0000001006077981 */ /* 0x000f68000c1e1900 */
[----:B------:R-:W5:Y:S04]  /*0430*/  LDG.E R24, desc[UR16][R2.64+0x4] ;  /* 0x0000041002187981 */ /* 0x000f68000c1e1900 */
[----:B------:R-:W5:Y:S04]  /*0440*/  LDG.E R8, desc[UR16][R8.64] ;  /* 0x0000001008087981 */ /* 0x000f68000c1e1900 */
[----:B------:R-:W5:Y:S04]  /*0450*/  LDG.E R25, desc[UR16][R2.64+0x8] ;  /* 0x0000081002197981 */ /* 0x000f68000c1e1900 */
[----:B------:R-:W5:Y:S04]  /*0460*/  LDG.E R10, desc[UR16][R10.64] ;  /* 0x000000100a0a7981 */ /* 0x000f68000c1e1900 */
[----:B------:R1:W5:Y:S01]  /*0470*/  LDG.E R27, desc[UR16][R2.64+0xc] ;  /* 0x00000c10021b7981 */ /* 0x000362000c1e1900 */
[----:B------:R-:W-:-:S04]  /*0480*/  UIADD3 UR5, UPT, UPT, UR5, 0x8, URZ ;  /* 0x0000000805057890 */ /* 0x000fc8000fffe0ff */
[----:B------:R-:W-:Y:S01]  /*0490*/  UISETP.NE.AND UP1, UPT, UR5, URZ, UPT ;  /* 0x000000ff0500728c */ /* 0x000fe2000bf25270 */
[----:B0-----:R-:W-:Y:S02]  /*04a0*/  MOV R5, UR18 ;  /* 0x0000001200057c02 */ /* 0x001fe40008000f00 */
[----:B-1----:R-:W-:Y:S02]  /*04b0*/  IADD3 R2, P0, PT, R2, 0x20, RZ ;  /* 0x0000002002027810 */ /* 0x002fe40007f1e0ff */
[----:B------:R-:W-:Y:S02]  /*04c0*/  LEA R14, R5, R14, 0x3 ;  /* 0x0000000e050e7211 */ /* 0x000fe400078e18ff */
[----:B------:R-:W-:Y:S01]  /*04d0*/  IADD3.X R3, PT, PT, RZ, R3, RZ, P0, !PT ;  /* 0x00000003ff037210 */ /* 0x000fe200007fe4ff */
[----:B--2---:R-:W-:-:S04]  /*04e0*/  FFMA R22, R21, R22, R12 ;  /* 0x0000001615167223 */ /* 0x004fc8000000000c */
[----:B---3--:R-:W-:-:S04]  /*04f0*/  FFMA R20, R19, R20, R22 ;  /* 0x0000001413147223 */ /* 0x008fc80000000016 */
[----:B----4-:R-:W-:-:S04]  /*0500*/  FFMA R18, R17, R18, R20 ;  /* 0x0000001211127223 */ /* 0x010fc80000000014 */
[----:B-----5:R-:W-:-:S04]  /*0510*/  FFMA R16, R15, R16, R18 ;  /* 0x000000100f107223 */ /* 0x020fc80000000012 */
[----:B------:R-:W-:-:S04]  /*0520*/  FFMA R23, R23, R4, R16 ;  /* 0x0000000417177223 */ /* 0x000fc80000000010 */
[----:B------:R-:W-:-:S04]  /*0530*/  FFMA R24, R24, R7, R23 ;  /* 0x0000000718187223 */ /* 0x000fc80000000017 */
[----:B------:R-:W-:-:S04]  /*0540*/  FFMA R8, R25, R8, R24 ;  /* 0x0000000819087223 */ /* 0x000fc80000000018 */
[----:B------:R-:W-:Y:S01]  /*0550*/  FFMA R12, R27, R10, R8 ;  /* 0x0000000a1b0c7223 */ /* 0x000fe20000000008 */
[----:B------:R-:W-:Y:S06]  /*0560*/  BRA.U UP1, `(.L_x_7) ;  /* 0xfffffffd01347547 */ /* 0x000fec000b83ffff */
.L_x_6:
[----:B------:R-:W-:Y:S05]  /*0570*/  BRA.U !UP0, `(.L_x_5) ;  /* 0x00000005083c7547 */ /* 0x000fea000b800000 */
[----:B------:R-:W-:Y:S01]  /*0580*/  UISETP.GE.U32.AND UP0, UPT, UR19, 0x4, UPT ;  /* 0x000000041300788c */ /* 0x000fe2000bf06070 */
[----:B------:R-:W-:Y:S01]  /*0590*/  IMAD R2, R0, UR18, RZ ;  /* 0x0000001200027c24 */ /* 0x000fe2000f8e02ff */
[----:B------:R-:W-:-:S04]  /*05a0*/  ULOP3.LUT UR5, UR18, 0x3, URZ, 0xc0, !UPT ;  /* 0x0000000312057892 */ /* 0x000fc8000f8ec0ff */
[----:B------:R-:W-:-:S03]  /*05b0*/  UISETP.NE.AND UP1, UPT, UR5, URZ, UPT ;  /* 0x000000ff0500728c */ /* 0x000fc6000bf25270 */
[----:B------:R-:W-:Y:S08]  /*05c0*/  BRA.U !UP0, `(.L_x_8) ;  /* 0x00000001087c7547 */ /* 0x000ff0000b800000 */
[----:B------:R-:W0:Y:S01]  /*05d0*/  LDC.64 R6, c[0x0][0x388] ;  /* 0x0000e200ff067b82 */ /* 0x000e220000000a00 */
[----:B------:R-:W1:Y:S01]  /*05e0*/  LDCU.64 UR6, c[0x0][0x380] ;  /* 0x00007000ff0677ac */ /* 0x000e620008000a00 */
[----:B------:R-:W-:Y:S01]  /*05f0*/  MOV R4, UR4 ;  /* 0x0000000400047c02 */ /* 0x000fe20008000f00 */
[C---:B------:R-:W-:Y:S01]  /*0600*/  VIADD R3, R2.reuse, UR4 ;  /* 0x0000000402037c36 */ /* 0x040fe20008000000 */
[----:B------:R-:W-:Y:S02]  /*0610*/  MOV R11, UR18 ;  /* 0x00000012000b7c02 */ /* 0x000fe40008000f00 */
[----:B------:R-:W-:Y:S01]  /*0620*/  IADD3 R14, P0, PT, R2, UR4, RZ ;  /* 0x00000004020e7c10 */ /* 0x000fe2000ff1e0ff */
[----:B------:R-:W-:Y:S01]  /*0630*/  IMAD R5, R4, UR18, R13 ;  /* 0x0000001204057c24 */ /* 0x000fe2000f8e020d */
[----:B------:R-:W2:Y:S01]  /*0640*/  LDC.64 R8, c[0x0][0x380] ;  /* 0x0000e000ff087b82 */ /* 0x000ea20000000a00 */
[----:B------:R-:W-:Y:S02]  /*0650*/  MOV R15, UR18 ;  /* 0x00000012000f7c02 */ /* 0x000fe40008000f00 */
[----:B------:R-:W-:Y:S01]  /*0660*/  MOV R17, UR18 ;  /* 0x0000001200117c02 */ /* 0x000fe20008000f00 */
[----:B0-----:R-:W-:-:S04]  /*0670*/  IMAD.WIDE R6, R5, 0x4, R6 ;  /* 0x0000000405067825 */ /* 0x001fc800078e0206 */
[----:B------:R-:W-:Y:S02]  /*0680*/  IMAD.WIDE.U32 R10, R11, 0x4, R6 ;  /* 0x000000040b0a7825 */ /* 0x000fe400078e0006 */
[----:B------:R-:W3:Y:S02]  /*0690*/  LDG.E R6, desc[UR16][R6.64] ;  /* 0x0000001006067981 */ /* 0x000ee4000c1e1900 */
[----:B--2---:R-:W-:Y:S01]  /*06a0*/  IMAD.WIDE.U32 R8, R3, 0x4, R8 ;  /* 0x0000000403087825 */ /* 0x004fe200078e0008 */
[----:B------:R-:W-:Y:S02]  /*06b0*/  IADD3.X R3, PT, PT, RZ, RZ, RZ, P0, !PT ;  /* 0x000000ffff037210 */ /* 0x000fe400007fe4ff */
[----:B-1----:R-:W-:-:S03]  /*06c0*/  LEA R4, P0, R14, UR6, 0x2 ;  /* 0x000000060e047c11 */ /* 0x002fc6000f8010ff */
[----:B------:R-:W3:Y:S01]  /*06d0*/  LDG.E R9, desc[UR16][R8.64] ;  /* 0x0000001008097981 */ /* 0x000ee2000c1e1900 */
[----:B------:R-:W-:Y:S01]  /*06e0*/  LEA.HI.X R5, R14, UR7, R3, 0x2, P0 ;  /* 0x000000070e057c11 */ /* 0x000fe200080f1403 */
[----:B------:R-:W-:Y:S02]  /*06f0*/  IMAD.WIDE.U32 R14, R15, 0x4, R10 ;  /* 0x000000040f0e7825 */ /* 0x000fe400078e000a */
[----:B------:R-:W2:Y:S04]  /*0700*/  LDG.E R3, desc[UR16][R10.64] ;  /* 0x000000100a037981 */ /* 0x000ea8000c1e1900 */
[----:B------:R-:W2:Y:S01]  /*0710*/  LDG.E R18, desc[UR16][R4.64+0x4] ;  /* 0x0000041004127981 */ /* 0x000ea2000c1e1900 */
[----:B------:R-:W-:-:S03]  /*0720*/  IMAD.WIDE.U32 R16, R17, 0x4, R14 ;  /* 0x0000000411107825 */ /* 0x000fc600078e000e */
[----:B------:R-:W4:Y:S04]  /*0730*/  LDG.E R19, desc[UR16][R14.64] ;  /* 0x000000100e137981 */ /* 0x000f28000c1e1900 */
[----:B------:R-:W4:Y:S04]  /*0740*/  LDG.E R20, desc[UR16][R4.64+0x8] ;  /* 0x0000081004147981 */ /* 0x000f28000c1e1900 */
[----:B------:R-:W5:Y:S04]  /*0750*/  LDG.E R22, desc[UR16][R4.64+0xc] ;  /* 0x00000c1004167981 */ /* 0x000f68000c1e1900 */
[----:B------:R-:W5:Y:S01]  /*0760*/  LDG.E R16, desc[UR16][R16.64] ;  /* 0x0000001010107981 */ /* 0x000f62000c1e1900 */
[----:B------:R-:W-:Y:S01]  /*0770*/  UIADD3 UR4, UPT, UPT, UR4, 0x4, URZ ;  /* 0x0000000404047890 */ /* 0x000fe2000fffe0ff */
[----:B---3--:R-:W-:-:S04]  /*0780*/  FFMA R9, R9, R6, R12 ;  /* 0x0000000609097223 */ /* 0x008fc8000000000c */
[----:B--2---:R-:W-:-:S04]  /*0790*/  FFMA R3, R18, R3, R9 ;  /* 0x0000000312037223 */ /* 0x004fc80000000009 */
[----:B----4-:R-:W-:-:S04]  /*07a0*/  FFMA R3, R20, R19, R3 ;  /* 0x0000001314037223 */ /* 0x010fc80000000003 */
[----:B-----5:R-:W-:-:S07]  /*07b0*/  FFMA R12, R22, R16, R3 ;  /* 0x00000010160c7223 */ /* 0x020fce0000000003 */
.L_x_8:
[----:B------:R-:W-:Y:S05]  /*07c0*/  BRA.U !UP1, `(.L_x_5) ;  /* 0x0000000109a87547 */ /* 0x000fea000b800000 */
[----:B------:R-:W-:Y:S01]  /*07d0*/  UISETP.NE.AND UP0, UPT, UR5, 0x1, UPT ;  /* 0x000000010500788c */ /* 0x000fe2000bf05270 */
[----:B------:R-:W-:Y:S01]  /*07e0*/  MOV R4, UR4 ;  /* 0x0000000400047c02 */ /* 0x000fe20008000f00 */
[----:B------:R-:W-:Y:S02]  /*07f0*/  ULOP3.LUT UR5, UR18, 0x1, URZ, 0xc0, !UPT ;  /* 0x0000000112057892 */ /* 0x000fe4000f8ec0ff */
[----:B------:R-:W-:Y:S02]  /*0800*/  MOV R17, UR18 ;  /* 0x0000001200117c02 */ /* 0x000fe40008000f00 */
[----:B------:R-:W-:Y:S01]  /*0810*/  UISETP.NE.U32.AND UP1, UPT, UR5, 0x1, UPT ;  /* 0x000000010500788c */ /* 0x000fe2000bf25070 */
[----:B------:R-:W-:-:S04]  /*0820*/  PLOP3.LUT P1, PT, PT, PT, UP0, 0x80, 0x8 ;  /* 0x000000000008781c */ /* 0x000fc80003f2f008 */
[----:B------:R-:W0:Y:S01]  /*0830*/  @UP0 LDCU.128 UR8, c[0x0][0x380] ;  /* 0x00007000ff0807ac */ /* 0x000e220008000c00 */
[----:B------:R-:W-:Y:S01]  /*0840*/  PLOP3.LUT P0, PT, PT, PT, UP1, 0x80, 0x8 ;  /* 0x000000000008781c */ /* 0x000fe20003f0f018 */
[----:B------:R-:W1:Y:S04]  /*0850*/  @UP0 LDCU.64 UR6, c[0x0][0x380] ;  /* 0x00007000ff0607ac */ /* 0x000e680008000a00 */
[----:B------:R-:W2:Y:S03]  /*0860*/  @!UP1 LDCU.128 UR12, c[0x0][0x380] ;  /* 0x00007000ff0c97ac */ /* 0x000ea60008000c00 */
[C---:B------:R-:W-:Y:S02]  /*0870*/  @P1 IADD3 R3, PT, PT, R2.reuse, UR4, RZ ;  /* 0x0000000402031c10 */ /* 0x040fe4000fffe0ff */
[----:B------:R-:W-:Y:S01]  /*0880*/  @P1 IADD3 R5, P2, PT, R2, UR4, RZ ;  /* 0x0000000402051c10 */ /* 0x000fe2000ff5e0ff */
[----:B------:R-:W-:-:S03]  /*0890*/  @UP0 UIADD3 UR4, UPT, UPT, UR4, 0x2, URZ ;  /* 0x0000000204040890 */ /* 0x000fc6000fffe0ff */
[----:B------:R-:W-:Y:S02]  /*08a0*/  @P1 IADD3.X R8, PT, PT, RZ, RZ, RZ, P2, !PT ;  /* 0x000000ffff081210 */ /* 0x000fe400017fe4ff */
[----:B0-----:R-:W-:Y:S01]  /*08b0*/  MOV R14, UR8 ;  /* 0x00000008000e7c02 */ /* 0x001fe20008000f00 */
[----:B------:R-:W-:Y:S01]  /*08c0*/  IMAD.U32 R6, RZ, RZ, UR10 ;  /* 0x0000000aff067e24 */ /* 0x000fe2000f8e00ff */
[----:B------:R-:W-:Y:S02]  /*08d0*/  MOV R15, UR9 ;  /* 0x00000009000f7c02 */ /* 0x000fe40008000f00 */
[----:B------:R-:W-:Y:S01]  /*08e0*/  MOV R7, UR11 ;  /* 0x0000000b00077c02 */ /* 0x000fe20008000f00 */
[----:B------:R-:W-:-:S04]  /*08f0*/  @P1 IMAD.WIDE.U32 R14, R3, 0x4, R14 ;  /* 0x00000004030e1825 */ /* 0x000fc800078e000e */
[----:B------:R-:W-:Y:S01]  /*0900*/  @P1 IMAD R3, R4, UR18, R13 ;  /* 0x0000001204031c24 */ /* 0x000fe2000f8e020d */
[----:B-1----:R-:W-:Y:S02]  /*0910*/  @P1 LEA R4, P2, R5, UR6, 0x2 ;  /* 0x0000000605041c11 */ /* 0x002fe4000f8410ff */
[----:B------:R-:W-:Y:S01]  /*0920*/  MOV R18, UR4 ;  /* 0x0000000400127c02 */ /* 0x000fe20008000f00 */
[----:B------:R-:W-:Y:S01]  /*0930*/  @P1 IMAD.WIDE R6, R3, 0x4, R6 ;  /* 0x0000000403061825 */ /* 0x000fe200078e0206 */
[----:B------:R-:W-:Y:S01]  /*0940*/  @P1 LEA.HI.X R5, R5, UR7, R8, 0x2, P2 ;  /* 0x0000000705051c11 */ /* 0x000fe200090f1408 */
[----:B------:R-:W3:Y:S01]  /*0950*/  @P1 LDG.E R3, desc[UR16][R14.64] ;  /* 0x000000100e031981 */ /* 0x000ee2000c1e1900 */
[----:B--2---:R-:W-:Y:S01]  /*0960*/  MOV R8, UR12 ;  /* 0x0000000c00087c02 */ /* 0x004fe20008000f00 */
[----:B------:R-:W-:Y:S01]  /*0970*/  @!P0 IMAD R21, R18, UR18, R13 ;  /* 0x0000001212158c24 */ /* 0x000fe2000f8e020d */
[----:B------:R-:W-:Y:S01]  /*0980*/  MOV R9, UR13 ;  /* 0x0000000d00097c02 */ /* 0x000fe20008000f00 */
[----:B------:R-:W-:Y:S01]  /*0990*/  @P1 IMAD.WIDE.U32 R16, R17, 0x4, R6 ;  /* 0x0000000411101825 */ /* 0x000fe200078e0006 */
[----:B------:R-:W-:Y:S01]  /*09a0*/  @!P0 IADD3 R19, PT, PT, R2, UR4, RZ ;  /* 0x0000000402138c10 */ /* 0x000fe2000fffe0ff */
[----:B------:R-:W3:Y:S01]  /*09b0*/  @P1 LDG.E R6, desc[UR16][R6.64] ;  /* 0x0000001006061981 */ /* 0x000ee2000c1e1900 */
[----:B------:R-:W-:-:S02]  /*09c0*/  MOV R10, UR14 ;  /* 0x0000000e000a7c02 */ /* 0x000fc40008000f00 */
[----:B------:R-:W-:Y:S01]  /*09d0*/  MOV R11, UR15 ;  /* 0x0000000f000b7c02 */ /* 0x000fe20008000f00 */
[----:B------:R-:W-:Y:S01]  /*09e0*/  @!P0 IMAD.WIDE.U32 R8, R19, 0x4, R8 ;  /* 0x0000000413088825 */ /* 0x000fe200078e0008 */
[----:B------:R-:W2:Y:S03]  /*09f0*/  @P1 LDG.E R16, desc[UR16][R16.64] ;  /* 0x0000001010101981 */ /* 0x000ea6000c1e1900 */
[----:B------:R-:W-:Y:S01]  /*0a00*/  @!P0 IMAD.WIDE R10, R21, 0x4, R10 ;  /* 0x00000004150a8825 */ /* 0x000fe200078e020a */
[----:B------:R-:W2:Y:S04]  /*0a10*/  @P1 LDG.E R4, desc[UR16][R4.64+0x4] ;  /* 0x0000041004041981 */ /* 0x000ea8000c1e1900 */
[----:B------:R-:W4:Y:S04]  /*0a20*/  @!P0 LDG.E R9, desc[UR16][R8.64] ;  /* 0x0000001008098981 */ /* 0x000f28000c1e1900 */
[----:B------:R-:W4:Y:S01]  /*0a30*/  @!P0 LDG.E R10, desc[UR16][R10.64] ;  /* 0x000000100a0a8981 */ /* 0x000f22000c1e1900 */
[----:B---3--:R-:W-:-:S04]  /*0a40*/  @P1 FFMA R3, R3, R6, R12 ;  /* 0x0000000603031223 */ /* 0x008fc8000000000c */
[----:B--2---:R-:W-:-:S04]  /*0a50*/  @P1 FFMA R12, R4, R16, R3 ;  /* 0x00000010040c1223 */ /* 0x004fc80000000003 */
[----:B----4-:R-:W-:-:S07]  /*0a60*/  @!P0 FFMA R12, R9, R10, R12 ;  /* 0x0000000a090c8223 */ /* 0x010fce000000000c */
.L_x_5:
[----:B------:R-:W0:Y:S01]  /*0a70*/  LDC.64 R2, c[0x0][0x390] ;  /* 0x0000e400ff027b82 */ /* 0x000e220000000a00 */
[----:B------:R-:W-:-:S04]  /*0a80*/  IMAD R13, R0, UR18, R13 ;  /* 0x00000012000d7c24 */ /* 0x000fc8000f8e020d */
[----:B0-----:R-:W-:-:S05]  /*0a90*/  IMAD.WIDE R2, R13, 0x4, R2 ;  /* 0x000000040d027825 */ /* 0x001fca00078e0202 */
[----:B------:R-:W-:Y:S01]  /*0aa0*/  STG.E desc[UR16][R2.64], R12 ;  /* 0x0000000c02007986 */ /* 0x000fe2000c101910 */
[----:B------:R-:W-:Y:S05]  /*0ab0*/  EXIT ;  /* 0x000000000000794d */ /* 0x000fea0003800000 */
.L_x_9:
        /* <DEDUP_REMOVED lines=12> */
.L_x_13:


//--------------------- .nv.shared.reserved.0     --------------------------
	.section	.nv.shared.reserved.0,"aw",@nobits
	.weak		__nv_reservedSMEM_offset_0_alias
	.size		__nv_reservedSMEM_offset_0_alias, 0, 64
	.other		__nv_reservedSMEM_offset_0_alias,@"STO_CUDA_RESERVED_SHARED STV_DEFAULT"
__nv_reservedSMEM_offset_0_alias:
	.zero		0
	.zero		64


//--------------------- .nv.shared._Z19matrixTileMulKernelPKfS0_Pfi --------------------------
	.section	.nv.shared._Z19matrixTileMulKernelPKfS0_Pfi,"aw",@nobits
	.sectionflags	@""
	.align	4
.nv.shared._Z19matrixTileMulKernelPKfS0_Pfi:
	.zero		9216


//--------------------- .nv.constant0._Z30device_global_mem_vector_scalePKfPffi --------------------------
	.section	.nv.constant0._Z30device_global_mem_vector_scalePKfPffi,"a",@progbits
	.sectionflags	@""
	.align	4
.nv.constant0._Z30device_global_mem_vector_scalePKfPffi:
	.zero		920


//--------------------- .nv.constant0._Z17device_vector_addPKfS0_Pfi --------------------------
	.section	.nv.constant0._Z17device_vector_addPKfS0_Pfi,"a",@progbits
	.sectionflags	@""
	.align	4
.nv.constant0._Z17device_vector_addPKfS0_Pfi:
	.zero		924


//--------------------- .nv.constant0._Z19matrixTileMulKernelPKfS0_Pfi --------------------------
	.section	.nv.constant0._Z19matrixTileMulKernelPKfS0_Pfi,"a",@progbits
	.sectionflags	@""
	.align	4
.nv.constant0._Z19matrixTileMulKernelPKfS0_Pfi:
	.zero		924


//--------------------- .nv.constant0._Z15matrixMulKernelPKfS0_Pfi --------------------------
	.section	.nv.constant0._Z15matrixMulKernelPKfS0_Pfi,"a",@progbits
	.sectionflags	@""
	.align	4
.nv.constant0._Z15matrixMulKernelPKfS0_Pfi:
	.zero		924


//--------------------- SYMBOLS --------------------------

	.type		.nv.reservedSmem.offset0,@object
	.size		.nv.reservedSmem.offset0,0x4
	.type		.nv.reservedSmem.cap,@object
	.size		.nv.reservedSmem.cap,0x4
